	.target	sm_90a

	.elftype	@"ET_EXEC"


//--------------------- .note.nv.tkinfo           --------------------------
	.section	.note.nv.tkinfo,"",@"SHT_NOTE"
	.sectionflags	@"SHF_NOTE_NV_TKINFO"
	.tkinfo
        /*0018*/ 	.word	0x00000002
        /*0030*/ 	.string	""
        /*0030*/ 	.string	"ptxas"
        /*0030*/ 	.string	"Cuda compilation tools, release 13.0, V13.0.88"
        /*0030*/ 	.string	"Build cuda_13.0.r13.0/compiler.36424714_0"
        /*0030*/ 	.string	"-arch sm_90a -m 64 "



//--------------------- .note.nv.cuinfo           --------------------------
	.section	.note.nv.cuinfo,"",@"SHT_NOTE"
	.sectionflags	@"SHF_NOTE_NV_CUINFO"
        /*0018*/ 	.short	0x0002
        /*001a*/ 	.short	0x005a
        /*001c*/ 	.short	0x0082
	.zero		2


//--------------------- .nv.info                  --------------------------
	.section	.nv.info,"",@"SHT_CUDA_INFO"
	.align	4


	//----- nvinfo : EIATTR_REGCOUNT
	.align		4
        /*0000*/ 	.byte	0x04, 0x2f
        /*0002*/ 	.short	(.L_12 - .L_11)
	.align		4
.L_11:
        /*0004*/ 	.word	index@(_ZN7cutlass13device_kernelINS_4gemm6kernel13GemmUniversalIN4cute5tupleIJiiiiEEENS1_10collective13CollectiveMmaINS1_37MainloopSm90TmaGmmaWarpSpecializedFP8ILi4ENS5_IJNS4_1CILi2EEENSA_ILi4EEENSA_ILi1EEEEEENS1_35KernelTmaWarpSpecializedCooperativeEEENS5_IJNSA_ILi128EEENSA_ILi256EEESH_EEENS_12float_e5m2_tENS5_IJlSD_lEEESK_SL_NS4_8TiledMMAINS4_8MMA_AtomIJNS4_4SM904GMMA31MMA_64x256x32_F32E5M2E5M2_SS_TNILNSP_7ScaleInE1ELSR_1EEEEEENS4_6LayoutINS5_IJSB_SD_SD_EEENS5_IJSD_NSA_ILi0EEESW_EEEEENS5_IJNS4_10UnderscoreESZ_SZ_EEEEENS4_23SM90_TMA_LOAD_MULTICASTENS4_14ComposedLayoutINS4_7SwizzleILi3ELi4ELi3EEENS4_18smem_ptr_flag_bitsILi8EEENSU_INS5_IJNSA_ILi8EEESH_EEENS5_IJSH_SD_EEEEEEEvNS4_8identityES12_S1C_vS1D_EENS_8epilogue10collective6detail29Sm90TmaWarpSpecializedAdapterINS1G_15DefaultEpilogueISK_SL_SL_NS1F_6thread17LinearCombinationISK_Li1EffLNS1K_9ScaleType4KindE0ELNS_15FloatRoundStyleE2ESK_EENS1_15EpilogueDefaultEEEEEvvEEEEvNT_6ParamsE)
        /*0008*/ 	.word	0x000000a8


	//----- nvinfo : EIATTR_FRAME_SIZE
	.align		4
.L_12:
        /*000c*/ 	.byte	0x04, 0x11
        /*000e*/ 	.short	(.L_14 - .L_13)
	.align		4
.L_13:
        /*0010*/ 	.word	index@(_ZN7cutlass13device_kernelINS_4gemm6kernel13GemmUniversalIN4cute5tupleIJiiiiEEENS1_10collective13CollectiveMmaINS1_37MainloopSm90TmaGmmaWarpSpecializedFP8ILi4ENS5_IJNS4_1CILi2EEENSA_ILi4EEENSA_ILi1EEEEEENS1_35KernelTmaWarpSpecializedCooperativeEEENS5_IJNSA_ILi128EEENSA_ILi256EEESH_EEENS_12float_e5m2_tENS5_IJlSD_lEEESK_SL_NS4_8TiledMMAINS4_8MMA_AtomIJNS4_4SM904GMMA31MMA_64x256x32_F32E5M2E5M2_SS_TNILNSP_7ScaleInE1ELSR_1EEEEEENS4_6LayoutINS5_IJSB_SD_SD_EEENS5_IJSD_NSA_ILi0EEESW_EEEEENS5_IJNS4_10UnderscoreESZ_SZ_EEEEENS4_23SM90_TMA_LOAD_MULTICASTENS4_14ComposedLayoutINS4_7SwizzleILi3ELi4ELi3EEENS4_18smem_ptr_flag_bitsILi8EEENSU_INS5_IJNSA_ILi8EEESH_EEENS5_IJSH_SD_EEEEEEEvNS4_8identityES12_S1C_vS1D_EENS_8epilogue10collective6detail29Sm90TmaWarpSpecializedAdapterINS1G_15DefaultEpilogueISK_SL_SL_NS1F_6thread17LinearCombinationISK_Li1EffLNS1K_9ScaleType4KindE0ELNS_15FloatRoundStyleE2ESK_EENS1_15EpilogueDefaultEEEEEvvEEEEvNT_6ParamsE)
        /*0014*/ 	.word	0x000000f8


	//----- nvinfo : EIATTR_MIN_STACK_SIZE
	.align		4
.L_14:
        /*0018*/ 	.byte	0x04, 0x12
        /*001a*/ 	.short	(.L_16 - .L_15)
	.align		4
.L_15:
        /*001c*/ 	.word	index@(_ZN7cutlass13device_kernelINS_4gemm6kernel13GemmUniversalIN4cute5tupleIJiiiiEEENS1_10collective13CollectiveMmaINS1_37MainloopSm90TmaGmmaWarpSpecializedFP8ILi4ENS5_IJNS4_1CILi2EEENSA_ILi4EEENSA_ILi1EEEEEENS1_35KernelTmaWarpSpecializedCooperativeEEENS5_IJNSA_ILi128EEENSA_ILi256EEESH_EEENS_12float_e5m2_tENS5_IJlSD_lEEESK_SL_NS4_8TiledMMAINS4_8MMA_AtomIJNS4_4SM904GMMA31MMA_64x256x32_F32E5M2E5M2_SS_TNILNSP_7ScaleInE1ELSR_1EEEEEENS4_6LayoutINS5_IJSB_SD_SD_EEENS5_IJSD_NSA_ILi0EEESW_EEEEENS5_IJNS4_10UnderscoreESZ_SZ_EEEEENS4_23SM90_TMA_LOAD_MULTICASTENS4_14ComposedLayoutINS4_7SwizzleILi3ELi4ELi3EEENS4_18smem_ptr_flag_bitsILi8EEENSU_INS5_IJNSA_ILi8EEESH_EEENS5_IJSH_SD_EEEEEEEvNS4_8identityES12_S1C_vS1D_EENS_8epilogue10collective6detail29Sm90TmaWarpSpecializedAdapterINS1G_15DefaultEpilogueISK_SL_SL_NS1F_6thread17LinearCombinationISK_Li1EffLNS1K_9ScaleType4KindE0ELNS_15FloatRoundStyleE2ESK_EENS1_15EpilogueDefaultEEEEEvvEEEEvNT_6ParamsE)
        /*0020*/ 	.word	0x000000f8
.L_16:


//--------------------- .nv.compat                --------------------------
	.section	.nv.compat,"",@"SHT_CUDA_COMPAT_INFO"
	.align	4
        /*0000*/ 	.byte	0x02, 0x09, 0x01, 0x00, 0x02, 0x02, 0x04, 0x00, 0x02, 0x05, 0x05, 0x00, 0x03, 0x07, 0x01, 0x01
        /*0010*/ 	.byte	0x02, 0x03, 0x01, 0x00, 0x02, 0x06, 0x01, 0x00, 0x04, 0x0b, 0x08, 0x00, 0x00, 0x00, 0x00, 0x00
        /*0020*/ 	.byte	0x00, 0x00, 0x00, 0x00


//--------------------- .nv.info._ZN7cutlass13device_kernelINS_4gemm6kernel13GemmUniversalIN4cute5tupleIJiiiiEEENS1_10collective13CollectiveMmaINS1_37MainloopSm90TmaGmmaWarpSpecializedFP8ILi4ENS5_IJNS4_1CILi2EEENSA_ILi4EEENSA_ILi1EEEEEENS1_35KernelTmaWarpSpecializedCooperativeEEENS5_IJNSA_ILi128EEENSA_ILi256EEESH_EEENS_12float_e5m2_tENS5_IJlSD_lEEESK_SL_NS4_8TiledMMAINS4_8MMA_AtomIJNS4_4SM904GMMA31MMA_64x256x32_F32E5M2E5M2_SS_TNILNSP_7ScaleInE1ELSR_1EEEEEENS4_6LayoutINS5_IJSB_SD_SD_EEENS5_IJSD_NSA_ILi0EEESW_EEEEENS5_IJNS4_10UnderscoreESZ_SZ_EEEEENS4_23SM90_TMA_LOAD_MULTICASTENS4_14ComposedLayoutINS4_7SwizzleILi3ELi4ELi3EEENS4_18smem_ptr_flag_bitsILi8EEENSU_INS5_IJNSA_ILi8EEESH_EEENS5_IJSH_SD_EEEEEEEvNS4_8identityES12_S1C_vS1D_EENS_8epilogue10collective6detail29Sm90TmaWarpSpecializedAdapterINS1G_15DefaultEpilogueISK_SL_SL_NS1F_6thread17LinearCombinationISK_Li1EffLNS1K_9ScaleType4KindE0ELNS_15FloatRoundStyleE2ESK_EENS1_15EpilogueDefaultEEEEEvvEEEEvNT_6ParamsE --------------------------
	.section	.nv.info._ZN7cutlass13device_kernelINS_4gemm6kernel13GemmUniversalIN4cute5tupleIJiiiiEEENS1_10collective13CollectiveMmaINS1_37MainloopSm90TmaGmmaWarpSpecializedFP8ILi4ENS5_IJNS4_1CILi2EEENSA_ILi4EEENSA_ILi1EEEEEENS1_35KernelTmaWarpSpecializedCooperativeEEENS5_IJNSA_ILi128EEENSA_ILi256EEESH_EEENS_12float_e5m2_tENS5_IJlSD_lEEESK_SL_NS4_8TiledMMAINS4_8MMA_AtomIJNS4_4SM904GMMA31MMA_64x256x32_F32E5M2E5M2_SS_TNILNSP_7ScaleInE1ELSR_1EEEEEENS4_6LayoutINS5_IJSB_SD_SD_EEENS5_IJSD_NSA_ILi0EEESW_EEEEENS5_IJNS4_10UnderscoreESZ_SZ_EEEEENS4_23SM90_TMA_LOAD_MULTICASTENS4_14ComposedLayoutINS4_7SwizzleILi3ELi4ELi3EEENS4_18smem_ptr_flag_bitsILi8EEENSU_INS5_IJNSA_ILi8EEESH_EEENS5_IJSH_SD_EEEEEEEvNS4_8identityES12_S1C_vS1D_EENS_8epilogue10collective6detail29Sm90TmaWarpSpecializedAdapterINS1G_15DefaultEpilogueISK_SL_SL_NS1F_6thread17LinearCombinationISK_Li1EffLNS1K_9ScaleType4KindE0ELNS_15FloatRoundStyleE2ESK_EENS1_15EpilogueDefaultEEEEEvvEEEEvNT_6ParamsE,"",@"SHT_CUDA_INFO"
	.sectionflags	@""
	.align	4


	//----- nvinfo : EIATTR_CUDA_API_VERSION
	.align		4
        /*0000*/ 	.byte	0x04, 0x37
        /*0002*/ 	.short	(.L_18 - .L_17)
.L_17:
        /*0004*/ 	.word	0x00000082


	//----- nvinfo : EIATTR_KPARAM_INFO
	.align		4
.L_18:
        /*0008*/ 	.byte	0x04, 0x17
        /*000a*/ 	.short	(.L_20 - .L_19)
.L_19:
        /*000c*/ 	.word	0x00000000
        /*0010*/ 	.short	0x0000
        /*0012*/ 	.short	0x0070
        /*0014*/ 	.byte	0x00, 0xf0, 0x01, 0x10


	//----- nvinfo : EIATTR_SPARSE_MMA_MASK
	.align		4
.L_20:
        /*0018*/ 	.byte	0x03, 0x50
        /*001a*/ 	.short	0x0000


	//----- nvinfo : EIATTR_MAXREG_COUNT
	.align		4
        /*001c*/ 	.byte	0x03, 0x1b
        /*001e*/ 	.short	0x00a8


	//----- nvinfo : EIATTR_NUM_BARRIERS
	.align		4
        /*0020*/ 	.byte	0x02, 0x4c
        /*0022*/ 	.byte	0x01
	.zero		1


	//----- nvinfo : EIATTR_ANNOTATIONS
	.align		4
        /*0024*/ 	.byte	0x04, 0x55
        /*0026*/ 	.short	(.L_22 - .L_21)


	//   ....[0]....
.L_21:
        /*0028*/ 	.word	0x00000001
        /*002c*/ 	.byte	0x10, 0x07, 0x00, 0x00, 0x01, 0x00, 0x00, 0x00, 0x00, 0x08, 0x00, 0x00, 0x01, 0x00, 0x00, 0x00
        /* <DEDUP_REMOVED lines=192> */
        /*0c3c*/ 	.byte	0x80, 0x05, 0x01, 0x00


	//----- nvinfo : EIATTR_MERCURY_ISA_VERSION
	.align		4
.L_22:
        /*0c40*/ 	.byte	0x03, 0x5f
        /*0c42*/ 	.short	0x0101


	//----- nvinfo : EIATTR_INT_WARP_WIDE_INSTR_OFFSETS
	.align		4
        /*0c44*/ 	.byte	0x04, 0x31
        /*0c46*/ 	.short	(.L_24 - .L_23)


	//   ....[0]....
.L_23:
        /*0c48*/ 	.word	0x00000550


	//   ....[1]....
        /*0c4c*/ 	.word	0x00000570


	//   ....[2]....
        /*0c50*/ 	.word	0x000006e0


	//   ....[3]....
        /*0c54*/ 	.word	0x000053c0


	//----- nvinfo : EIATTR_COOP_GROUP_MASK_REGIDS
	.align		4
.L_24:
        /*0c58*/ 	.byte	0x04, 0x29
        /*0c5a*/ 	.short	(.L_26 - .L_25)


	//   ....[0]....
.L_25:
        /*0c5c*/ 	.word	0xffffffff


	//   ....[1]....
        /*0c60*/ 	.word	0xffffffff


	//   ....[2]....
        /*0c64*/ 	.word	0xffffffff


	//   ....[3]....
        /*0c68*/ 	.word	0xffffffff


	//   ....[4]....
        /*0c6c*/ 	.word	0xffffffff


	//   ....[5]....
        /*0c70*/ 	.word	0xffffffff


	//----- nvinfo : EIATTR_COOP_GROUP_INSTR_OFFSETS
	.align		4
.L_26:
        /*0c74*/ 	.byte	0x04, 0x28
        /*0c76*/ 	.short	(.L_28 - .L_27)


	//   ....[0]....
.L_27:
        /*0c78*/ 	.word	0x00000070


	//   ....[1]....
        /*0c7c*/ 	.word	0x00000080


	//   ....[2]....
        /*0c80*/ 	.word	0x000001a0


	//   ....[3]....
        /*0c84*/ 	.word	0x000003c0


	//   ....[4]....
        /*0c88*/ 	.word	0x00000840


	//   ....[5]....
        /*0c8c*/ 	.word	0x000015c0


	//----- nvinfo : EIATTR_REG_RECONFIG
	.align		4
.L_28:
        /*0c90*/ 	.byte	0x01, 0x54
	.zero		2


	//----- nvinfo : EIATTR_MBARRIER_INSTR_OFFSETS
	.align		4
        /*0c94*/ 	.byte	0x04, 0x39
        /*0c96*/ 	.short	(.L_30 - .L_29)


	//   ....[0]....
.L_29:
        /*0c98*/ 	.word	0x00000320
        /*0c9c*/ 	.word	0x000000ff
        /*0ca0*/ 	.word	0x00000000
        /*0ca4*/ 	.short	0x0100
        /*0ca6*/ 	.byte	0x09
	.zero		1


	//   ....[1]....
        /*0ca8*/ 	.word	0x00000330
        /*0cac*/ 	.word	0x000000ff
        /*0cb0*/ 	.word	0x00000020
        /*0cb4*/ 	.short	0x0100
        /*0cb6*/ 	.byte	0x09
	.zero		1


	//   ....[2]....
        /*0cb8*/ 	.word	0x00000340
        /*0cbc*/ 	.word	0x000000ff
        /*0cc0*/ 	.word	0x00000008
        /*0cc4*/ 	.short	0x0100
        /*0cc6*/ 	.byte	0x09
	.zero		1


	//   ....[3]....
        /*0cc8*/ 	.word	0x00000350
        /*0ccc*/ 	.word	0x000000ff
        /*0cd0*/ 	.word	0x00000028
        /*0cd4*/ 	.short	0x0100
        /*0cd6*/ 	.byte	0x09
	.zero		1


	//   ....[4]....
        /*0cd8*/ 	.word	0x00000360
        /*0cdc*/ 	.word	0x000000ff
        /*0ce0*/ 	.word	0x00000010
        /*0ce4*/ 	.short	0x0100
        /*0ce6*/ 	.byte	0x09
	.zero		1


	//   ....[5]....
        /*0ce8*/ 	.word	0x00000370
        /*0cec*/ 	.word	0x000000ff
        /*0cf0*/ 	.word	0x00000030
        /*0cf4*/ 	.short	0x0100
        /*0cf6*/ 	.byte	0x09
	.zero		1


	//   ....[6]....
        /*0cf8*/ 	.word	0x00000380
        /*0cfc*/ 	.word	0x000000ff
        /*0d00*/ 	.word	0x00000018
        /*0d04*/ 	.short	0x0100
        /*0d06*/ 	.byte	0x09
	.zero		1


	//   ....[7]....
        /*0d08*/ 	.word	0x00000390
        /*0d0c*/ 	.word	0x000000ff
        /*0d10*/ 	.word	0x00000038
        /*0d14*/ 	.short	0x0100
        /*0d16*/ 	.byte	0x09
	.zero		1


	//   ....[8]....
        /*0d18*/ 	.word	0x00000770
        /*0d1c*/ 	.word	0x000000ff
        /*0d20*/ 	.word	0x00000050
        /*0d24*/ 	.short	0x0100
        /*0d26*/ 	.byte	0x06
	.zero		1


	//   ....[9]....
        /*0d28*/ 	.word	0x000007e0
        /*0d2c*/ 	.word	0x000000ff
        /*0d30*/ 	.word	0x00000058
        /*0d34*/ 	.short	0x0100
        /*0d36*/ 	.byte	0x06
	.zero		1


	//   ....[10]....
        /*0d38*/ 	.word	0x00001dc0
        /*0d3c*/ 	.word	0x000000ff
        /*0d40*/ 	.word	0x00000000
        /*0d44*/ 	.short	0x010a
        /*0d46*/ 	.byte	0x06
	.zero		1


	//   ....[11]....
        /*0d48*/ 	.word	0x00001e00
        /*0d4c*/ 	.word	0x000000ff
        /*0d50*/ 	.word	0x00000000
        /*0d54*/ 	.short	0x010a
        /*0d56*/ 	.byte	0x06
	.zero		1


	//   ....[12]....
        /*0d58*/ 	.word	0x000030d0
        /*0d5c*/ 	.word	0x000000ff
        /*0d60*/ 	.word	0x00000000
        /*0d64*/ 	.short	0x010a
        /*0d66*/ 	.byte	0x09
	.zero		1


	//   ....[13]....
        /*0d68*/ 	.word	0x00003110
        /*0d6c*/ 	.word	0x000000ff
        /*0d70*/ 	.word	0x00000000
        /*0d74*/ 	.short	0x010a
        /*0d76*/ 	.byte	0x09
	.zero		1


	//   ....[14]....
        /*0d78*/ 	.word	0x00004250
        /*0d7c*/ 	.word	0x000000e5
        /*0d80*/ 	.word	0x00000000
        /*0d84*/ 	.short	0x0101
        /*0d86*/ 	.byte	0x3f
	.zero		1


	//   ....[15]....
        /*0d88*/ 	.word	0x00005460
        /*0d8c*/ 	.word	0x00000018
        /*0d90*/ 	.word	0x00000000
        /*0d94*/ 	.short	0x0101
        /*0d96*/ 	.byte	0x3f
	.zero		1


	//   ....[16]....
        /*0d98*/ 	.word	0x0000f750
        /*0d9c*/ 	.word	0x0000000b
        /*0da0*/ 	.word	0x00000020
        /*0da4*/ 	.short	0x010a
        /*0da6*/ 	.byte	0x3f
	.zero		1


	//   ....[17]....
        /*0da8*/ 	.word	0x0000fb90
        /*0dac*/ 	.word	0x00000003
        /*0db0*/ 	.word	0x00000058
        /*0db4*/ 	.short	0x0101
        /*0db6*/ 	.byte	0x3f
	.zero		1


	//   ....[18]....
        /*0db8*/ 	.word	0x000102d0
        /*0dbc*/ 	.word	0x00000007
        /*0dc0*/ 	.word	0x00000000
        /*0dc4*/ 	.short	0x010a
        /*0dc6*/ 	.byte	0x3f
	.zero		1


	//   ....[19]....
        /*0dc8*/ 	.word	0x00010350
        /*0dcc*/ 	.word	0x00000009
        /*0dd0*/ 	.word	0x00000000
        /*0dd4*/ 	.short	0x010a
        /*0dd6*/ 	.byte	0x3f
	.zero		1


	//   ....[20]....
        /*0dd8*/ 	.word	0x000103e0
        /*0ddc*/ 	.word	0x00000006
        /*0de0*/ 	.word	0x00000000
        /*0de4*/ 	.short	0x010a
        /*0de6*/ 	.byte	0x3f
	.zero		1


	//   ....[21]....
        /*0de8*/ 	.word	0x00010470
        /*0dec*/ 	.word	0x00000003
        /*0df0*/ 	.word	0x00000000
        /*0df4*/ 	.short	0x010a
        /*0df6*/ 	.byte	0x3f
	.zero		1


	//   ....[22]....
        /*0df8*/ 	.word	0x000104e0
        /*0dfc*/ 	.word	0x00000003
        /*0e00*/ 	.word	0x00000000
        /*0e04*/ 	.short	0x010a
        /*0e06*/ 	.byte	0x3f
	.zero		1


	//   ....[23]....
        /*0e08*/ 	.word	0x00010550
        /*0e0c*/ 	.word	0x00000000
        /*0e10*/ 	.word	0x00000000
        /*0e14*/ 	.short	0x010a
        /*0e16*/ 	.byte	0x3f
	.zero		1


	//   ....[24]....
        /*0e18*/ 	.word	0x00010630
        /*0e1c*/ 	.word	0x0000000b
        /*0e20*/ 	.word	0x00000020
        /*0e24*/ 	.short	0x010a
        /*0e26*/ 	.byte	0x3f
	.zero		1


	//   ....[25]....
        /*0e28*/ 	.word	0x00010700
        /*0e2c*/ 	.word	0x00000007
        /*0e30*/ 	.word	0x00000000
        /*0e34*/ 	.short	0x010a
        /*0e36*/ 	.byte	0x3f
	.zero		1


	//   ....[26]....
        /*0e38*/ 	.word	0x00010750
        /*0e3c*/ 	.word	0x00000009
        /*0e40*/ 	.word	0x00000000
        /*0e44*/ 	.short	0x010a
        /*0e46*/ 	.byte	0x3f
	.zero		1


	//   ....[27]....
        /*0e48*/ 	.word	0x000107a0
        /*0e4c*/ 	.word	0x00000006
        /*0e50*/ 	.word	0x00000000
        /*0e54*/ 	.short	0x010a
        /*0e56*/ 	.byte	0x3f
	.zero		1


	//----- nvinfo : EIATTR_NUM_MBARRIERS
	.align		4
.L_30:
        /*0e58*/ 	.byte	0x03, 0x38
        /*0e5a*/ 	.short	0x000a


	//----- nvinfo : EIATTR_EXIT_INSTR_OFFSETS
	.align		4
        /*0e5c*/ 	.byte	0x04, 0x1c
        /*0e5e*/ 	.short	(.L_32 - .L_31)


	//   ....[0]....
.L_31:
        /*0e60*/ 	.word	0x000009d0


	//   ....[1]....
        /*0e64*/ 	.word	0x00001260


	//   ....[2]....
        /*0e68*/ 	.word	0x0000ed60


	//   ....[3]....
        /*0e6c*/ 	.word	0x0000f2f0


	//   ....[4]....
        /*0e70*/ 	.word	0x000104c0


	//----- nvinfo : EIATTR_MAX_THREADS
	.align		4
.L_32:
        /*0e74*/ 	.byte	0x04, 0x05
        /*0e76*/ 	.short	(.L_34 - .L_33)
.L_33:
        /*0e78*/ 	.word	0x00000180
        /*0e7c*/ 	.word	0x00000001
        /*0e80*/ 	.word	0x00000001


	//----- nvinfo : EIATTR_CRS_STACK_SIZE
	.align		4
.L_34:
        /*0e84*/ 	.byte	0x04, 0x1e
        /*0e86*/ 	.short	(.L_36 - .L_35)
.L_35:
        /*0e88*/ 	.word	0x00000000


	//----- nvinfo : EIATTR_CBANK_PARAM_SIZE
	.align		4
.L_36:
        /*0e8c*/ 	.byte	0x03, 0x19
        /*0e8e*/ 	.short	0x0470


	//----- nvinfo : EIATTR_PARAM_CBANK
	.align		4
        /*0e90*/ 	.byte	0x04, 0x0a
        /*0e92*/ 	.short	(.L_38 - .L_37)
	.align		4
.L_37:
        /*0e94*/ 	.word	index@(.nv.constant0._ZN7cutlass13device_kernelINS_4gemm6kernel13GemmUniversalIN4cute5tupleIJiiiiEEENS1_10collective13CollectiveMmaINS1_37MainloopSm90TmaGmmaWarpSpecializedFP8ILi4ENS5_IJNS4_1CILi2EEENSA_ILi4EEENSA_ILi1EEEEEENS1_35KernelTmaWarpSpecializedCooperativeEEENS5_IJNSA_ILi128EEENSA_ILi256EEESH_EEENS_12float_e5m2_tENS5_IJlSD_lEEESK_SL_NS4_8TiledMMAINS4_8MMA_AtomIJNS4_4SM904GMMA31MMA_64x256x32_F32E5M2E5M2_SS_TNILNSP_7ScaleInE1ELSR_1EEEEEENS4_6LayoutINS5_IJSB_SD_SD_EEENS5_IJSD_NSA_ILi0EEESW_EEEEENS5_IJNS4_10UnderscoreESZ_SZ_EEEEENS4_23SM90_TMA_LOAD_MULTICASTENS4_14ComposedLayoutINS4_7SwizzleILi3ELi4ELi3EEENS4_18smem_ptr_flag_bitsILi8EEENSU_INS5_IJNSA_ILi8EEESH_EEENS5_IJSH_SD_EEEEEEEvNS4_8identityES12_S1C_vS1D_EENS_8epilogue10collective6detail29Sm90TmaWarpSpecializedAdapterINS1G_15DefaultEpilogueISK_SL_SL_NS1F_6thread17LinearCombinationISK_Li1EffLNS1K_9ScaleType4KindE0ELNS_15FloatRoundStyleE2ESK_EENS1_15EpilogueDefaultEEEEEvvEEEEvNT_6ParamsE)
        /*0e98*/ 	.short	0x0210
        /*0e9a*/ 	.short	0x0470


	//----- nvinfo : EIATTR_SW_WAR
	.align		4
.L_38:
        /*0e9c*/ 	.byte	0x04, 0x36
        /*0e9e*/ 	.short	(.L_40 - .L_39)
.L_39:
        /*0ea0*/ 	.word	0x00000008
.L_40:


//--------------------- .nv.callgraph             --------------------------
	.section	.nv.callgraph,"",@"SHT_CUDA_CALLGRAPH"
	.align	4
	.sectionentsize	8
	.align		4
        /*0000*/ 	.word	0x00000000
	.align		4
        /*0004*/ 	.word	0xffffffff
	.align		4
        /*0008*/ 	.word	0x00000000
	.align		4
        /*000c*/ 	.word	0xfffffffe
	.align		4
        /*0010*/ 	.word	0x00000000
	.align		4
        /*0014*/ 	.word	0xfffffffd
	.align		4
        /*0018*/ 	.word	0x00000000
	.align		4
        /*001c*/ 	.word	0xfffffffc


//--------------------- .nv.constant4             --------------------------
	.section	.nv.constant4,"a",@progbits
	.align	8
	.align		8
.nv.constant4:
        /*0000*/ 	.dword	_ZN40_INTERNAL_68319d44_4_k_cu_206e14ba_274604cuda3std3__45__cpo5beginE
	.align		8
        /*0008*/ 	.dword	_ZN40_INTERNAL_68319d44_4_k_cu_206e14ba_274604cuda3std3__45__cpo3endE
	.align		8
        /*0010*/ 	.dword	_ZN40_INTERNAL_68319d44_4_k_cu_206e14ba_274604cuda3std3__45__cpo6cbeginE
	.align		8
        /*0018*/ 	.dword	_ZN40_INTERNAL_68319d44_4_k_cu_206e14ba_274604cuda3std3__45__cpo4cendE
	.align		8
        /*0020*/ 	.dword	_ZN40_INTERNAL_68319d44_4_k_cu_206e14ba_274604cuda3std3__442_GLOBAL__N__68319d44_4_k_cu_206e14ba_274606ignoreE
	.align		8
        /*0028*/ 	.dword	_ZN40_INTERNAL_68319d44_4_k_cu_206e14ba_274604cuda3std3__419piecewise_constructE
	.align		8
        /*0030*/ 	.dword	_ZN40_INTERNAL_68319d44_4_k_cu_206e14ba_274604cuda3std3__48in_placeE
	.align		8
        /*0038*/ 	.dword	_ZN40_INTERNAL_68319d44_4_k_cu_206e14ba_274604cuda3std6ranges3__45__cpo4swapE
	.align		8
        /*0040*/ 	.dword	_ZN40_INTERNAL_68319d44_4_k_cu_206e14ba_274604cuda3std6ranges3__45__cpo9iter_moveE
	.align		8
        /*0048*/ 	.dword	_ZN40_INTERNAL_68319d44_4_k_cu_206e14ba_274604cute7productE
	.align		8
        /*0050*/ 	.dword	_ZN40_INTERNAL_68319d44_4_k_cu_206e14ba_274604cute1_E


//--------------------- .text._ZN7cutlass13device_kernelINS_4gemm6kernel13GemmUniversalIN4cute5tupleIJiiiiEEENS1_10collective13CollectiveMmaINS1_37MainloopSm90TmaGmmaWarpSpecializedFP8ILi4ENS5_IJNS4_1CILi2EEENSA_ILi4EEENSA_ILi1EEEEEENS1_35KernelTmaWarpSpecializedCooperativeEEENS5_IJNSA_ILi128EEENSA_ILi256EEESH_EEENS_12float_e5m2_tENS5_IJlSD_lEEESK_SL_NS4_8TiledMMAINS4_8MMA_AtomIJNS4_4SM904GMMA31MMA_64x256x32_F32E5M2E5M2_SS_TNILNSP_7ScaleInE1ELSR_1EEEEEENS4_6LayoutINS5_IJSB_SD_SD_EEENS5_IJSD_NSA_ILi0EEESW_EEEEENS5_IJNS4_10UnderscoreESZ_SZ_EEEEENS4_23SM90_TMA_LOAD_MULTICASTENS4_14ComposedLayoutINS4_7SwizzleILi3ELi4ELi3EEENS4_18smem_ptr_flag_bitsILi8EEENSU_INS5_IJNSA_ILi8EEESH_EEENS5_IJSH_SD_EEEEEEEvNS4_8identityES12_S1C_vS1D_EENS_8epilogue10collective6detail29Sm90TmaWarpSpecializedAdapterINS1G_15DefaultEpilogueISK_SL_SL_NS1F_6thread17LinearCombinationISK_Li1EffLNS1K_9ScaleType4KindE0ELNS_15FloatRoundStyleE2ESK_EENS1_15EpilogueDefaultEEEEEvvEEEEvNT_6ParamsE --------------------------
	.section	.text._ZN7cutlass13device_kernelINS_4gemm6kernel13GemmUniversalIN4cute5tupleIJiiiiEEENS1_10collective13CollectiveMmaINS1_37MainloopSm90TmaGmmaWarpSpecializedFP8ILi4ENS5_IJNS4_1CILi2EEENSA_ILi4EEENSA_ILi1EEEEEENS1_35KernelTmaWarpSpecializedCooperativeEEENS5_IJNSA_ILi128EEENSA_ILi256EEESH_EEENS_12float_e5m2_tENS5_IJlSD_lEEESK_SL_NS4_8TiledMMAINS4_8MMA_AtomIJNS4_4SM904GMMA31MMA_64x256x32_F32E5M2E5M2_SS_TNILNSP_7ScaleInE1ELSR_1EEEEEENS4_6LayoutINS5_IJSB_SD_SD_EEENS5_IJSD_NSA_ILi0EEESW_EEEEENS5_IJNS4_10UnderscoreESZ_SZ_EEEEENS4_23SM90_TMA_LOAD_MULTICASTENS4_14ComposedLayoutINS4_7SwizzleILi3ELi4ELi3EEENS4_18smem_ptr_flag_bitsILi8EEENSU_INS5_IJNSA_ILi8EEESH_EEENS5_IJSH_SD_EEEEEEEvNS4_8identityES12_S1C_vS1D_EENS_8epilogue10collective6detail29Sm90TmaWarpSpecializedAdapterINS1G_15DefaultEpilogueISK_SL_SL_NS1F_6thread17LinearCombinationISK_Li1EffLNS1K_9ScaleType4KindE0ELNS_15FloatRoundStyleE2ESK_EENS1_15EpilogueDefaultEEEEEvvEEEEvNT_6ParamsE,"ax",@progbits
	.align	128
.text._ZN7cutlass13device_kernelINS_4gemm6kernel13GemmUniversalIN4cute5tupleIJiiiiEEENS1_10collective13CollectiveMmaINS1_37MainloopSm90TmaGmmaWarpSpecializedFP8ILi4ENS5_IJNS4_1CILi2EEENSA_ILi4EEENSA_ILi1EEEEEENS1_35KernelTmaWarpSpecializedCooperativeEEENS5_IJNSA_ILi128EEENSA_ILi256EEESH_EEENS_12float_e5m2_tENS5_IJlSD_lEEESK_SL_NS4_8TiledMMAINS4_8MMA_AtomIJNS4_4SM904GMMA31MMA_64x256x32_F32E5M2E5M2_SS_TNILNSP_7ScaleInE1ELSR_1EEEEEENS4_6LayoutINS5_IJSB_SD_SD_EEENS5_IJSD_NSA_ILi0EEESW_EEEEENS5_IJNS4_10UnderscoreESZ_SZ_EEEEENS4_23SM90_TMA_LOAD_MULTICASTENS4_14ComposedLayoutINS4_7SwizzleILi3ELi4ELi3EEENS4_18smem_ptr_flag_bitsILi8EEENSU_INS5_IJNSA_ILi8EEESH_EEENS5_IJSH_SD_EEEEEEEvNS4_8identityES12_S1C_vS1D_EENS_8epilogue10collective6detail29Sm90TmaWarpSpecializedAdapterINS1G_15DefaultEpilogueISK_SL_SL_NS1F_6thread17LinearCombinationISK_Li1EffLNS1K_9ScaleType4KindE0ELNS_15FloatRoundStyleE2ESK_EENS1_15EpilogueDefaultEEEEEvvEEEEvNT_6ParamsE:
        .type           _ZN7cutlass13device_kernelINS_4gemm6kernel13GemmUniversalIN4cute5tupleIJiiiiEEENS1_10collective13CollectiveMmaINS1_37MainloopSm90TmaGmmaWarpSpecializedFP8ILi4ENS5_IJNS4_1CILi2EEENSA_ILi4EEENSA_ILi1EEEEEENS1_35KernelTmaWarpSpecializedCooperativeEEENS5_IJNSA_ILi128EEENSA_ILi256EEESH_EEENS_12float_e5m2_tENS5_IJlSD_lEEESK_SL_NS4_8TiledMMAINS4_8MMA_AtomIJNS4_4SM904GMMA31MMA_64x256x32_F32E5M2E5M2_SS_TNILNSP_7ScaleInE1ELSR_1EEEEEENS4_6LayoutINS5_IJSB_SD_SD_EEENS5_IJSD_NSA_ILi0EEESW_EEEEENS5_IJNS4_10UnderscoreESZ_SZ_EEEEENS4_23SM90_TMA_LOAD_MULTICASTENS4_14ComposedLayoutINS4_7SwizzleILi3ELi4ELi3EEENS4_18smem_ptr_flag_bitsILi8EEENSU_INS5_IJNSA_ILi8EEESH_EEENS5_IJSH_SD_EEEEEEEvNS4_8identityES12_S1C_vS1D_EENS_8epilogue10collective6detail29Sm90TmaWarpSpecializedAdapterINS1G_15DefaultEpilogueISK_SL_SL_NS1F_6thread17LinearCombinationISK_Li1EffLNS1K_9ScaleType4KindE0ELNS_15FloatRoundStyleE2ESK_EENS1_15EpilogueDefaultEEEEEvvEEEEvNT_6ParamsE,@function
        .size           _ZN7cutlass13device_kernelINS_4gemm6kernel13GemmUniversalIN4cute5tupleIJiiiiEEENS1_10collective13CollectiveMmaINS1_37MainloopSm90TmaGmmaWarpSpecializedFP8ILi4ENS5_IJNS4_1CILi2EEENSA_ILi4EEENSA_ILi1EEEEEENS1_35KernelTmaWarpSpecializedCooperativeEEENS5_IJNSA_ILi128EEENSA_ILi256EEESH_EEENS_12float_e5m2_tENS5_IJlSD_lEEESK_SL_NS4_8TiledMMAINS4_8MMA_AtomIJNS4_4SM904GMMA31MMA_64x256x32_F32E5M2E5M2_SS_TNILNSP_7ScaleInE1ELSR_1EEEEEENS4_6LayoutINS5_IJSB_SD_SD_EEENS5_IJSD_NSA_ILi0EEESW_EEEEENS5_IJNS4_10UnderscoreESZ_SZ_EEEEENS4_23SM90_TMA_LOAD_MULTICASTENS4_14ComposedLayoutINS4_7SwizzleILi3ELi4ELi3EEENS4_18smem_ptr_flag_bitsILi8EEENSU_INS5_IJNSA_ILi8EEESH_EEENS5_IJSH_SD_EEEEEEEvNS4_8identityES12_S1C_vS1D_EENS_8epilogue10collective6detail29Sm90TmaWarpSpecializedAdapterINS1G_15DefaultEpilogueISK_SL_SL_NS1F_6thread17LinearCombinationISK_Li1EffLNS1K_9ScaleType4KindE0ELNS_15FloatRoundStyleE2ESK_EENS1_15EpilogueDefaultEEEEEvvEEEEvNT_6ParamsE,(.L_x_332 - _ZN7cutlass13device_kernelINS_4gemm6kernel13GemmUniversalIN4cute5tupleIJiiiiEEENS1_10collective13CollectiveMmaINS1_37MainloopSm90TmaGmmaWarpSpecializedFP8ILi4ENS5_IJNS4_1CILi2EEENSA_ILi4EEENSA_ILi1EEEEEENS1_35KernelTmaWarpSpecializedCooperativeEEENS5_IJNSA_ILi128EEENSA_ILi256EEESH_EEENS_12float_e5m2_tENS5_IJlSD_lEEESK_SL_NS4_8TiledMMAINS4_8MMA_AtomIJNS4_4SM904GMMA31MMA_64x256x32_F32E5M2E5M2_SS_TNILNSP_7ScaleInE1ELSR_1EEEEEENS4_6LayoutINS5_IJSB_SD_SD_EEENS5_IJSD_NSA_ILi0EEESW_EEEEENS5_IJNS4_10UnderscoreESZ_SZ_EEEEENS4_23SM90_TMA_LOAD_MULTICASTENS4_14ComposedLayoutINS4_7SwizzleILi3ELi4ELi3EEENS4_18smem_ptr_flag_bitsILi8EEENSU_INS5_IJNSA_ILi8EEESH_EEENS5_IJSH_SD_EEEEEEEvNS4_8identityES12_S1C_vS1D_EENS_8epilogue10collective6detail29Sm90TmaWarpSpecializedAdapterINS1G_15DefaultEpilogueISK_SL_SL_NS1F_6thread17LinearCombinationISK_Li1EffLNS1K_9ScaleType4KindE0ELNS_15FloatRoundStyleE2ESK_EENS1_15EpilogueDefaultEEEEEvvEEEEvNT_6ParamsE)
        .other          _ZN7cutlass13device_kernelINS_4gemm6kernel13GemmUniversalIN4cute5tupleIJiiiiEEENS1_10collective13CollectiveMmaINS1_37MainloopSm90TmaGmmaWarpSpecializedFP8ILi4ENS5_IJNS4_1CILi2EEENSA_ILi4EEENSA_ILi1EEEEEENS1_35KernelTmaWarpSpecializedCooperativeEEENS5_IJNSA_ILi128EEENSA_ILi256EEESH_EEENS_12float_e5m2_tENS5_IJlSD_lEEESK_SL_NS4_8TiledMMAINS4_8MMA_AtomIJNS4_4SM904GMMA31MMA_64x256x32_F32E5M2E5M2_SS_TNILNSP_7ScaleInE1ELSR_1EEEEEENS4_6LayoutINS5_IJSB_SD_SD_EEENS5_IJSD_NSA_ILi0EEESW_EEEEENS5_IJNS4_10UnderscoreESZ_SZ_EEEEENS4_23SM90_TMA_LOAD_MULTICASTENS4_14ComposedLayoutINS4_7SwizzleILi3ELi4ELi3EEENS4_18smem_ptr_flag_bitsILi8EEENSU_INS5_IJNSA_ILi8EEESH_EEENS5_IJSH_SD_EEEEEEEvNS4_8identityES12_S1C_vS1D_EENS_8epilogue10collective6detail29Sm90TmaWarpSpecializedAdapterINS1G_15DefaultEpilogueISK_SL_SL_NS1F_6thread17LinearCombinationISK_Li1EffLNS1K_9ScaleType4KindE0ELNS_15FloatRoundStyleE2ESK_EENS1_15EpilogueDefaultEEEEEvvEEEEvNT_6ParamsE,@"STO_CUDA_ENTRY STV_DEFAULT"
_ZN7cutlass13device_kernelINS_4gemm6kernel13GemmUniversalIN4cute5tupleIJiiiiEEENS1_10collective13CollectiveMmaINS1_37MainloopSm90TmaGmmaWarpSpecializedFP8ILi4ENS5_IJNS4_1CILi2EEENSA_ILi4EEENSA_ILi1EEEEEENS1_35KernelTmaWarpSpecializedCooperativeEEENS5_IJNSA_ILi128EEENSA_ILi256EEESH_EEENS_12float_e5m2_tENS5_IJlSD_lEEESK_SL_NS4_8TiledMMAINS4_8MMA_AtomIJNS4_4SM904GMMA31MMA_64x256x32_F32E5M2E5M2_SS_TNILNSP_7ScaleInE1ELSR_1EEEEEENS4_6LayoutINS5_IJSB_SD_SD_EEENS5_IJSD_NSA_ILi0EEESW_EEEEENS5_IJNS4_10UnderscoreESZ_SZ_EEEEENS4_23SM90_TMA_LOAD_MULTICASTENS4_14ComposedLayoutINS4_7SwizzleILi3ELi4ELi3EEENS4_18smem_ptr_flag_bitsILi8EEENSU_INS5_IJNSA_ILi8EEESH_EEENS5_IJSH_SD_EEEEEEEvNS4_8identityES12_S1C_vS1D_EENS_8epilogue10collective6detail29Sm90TmaWarpSpecializedAdapterINS1G_15DefaultEpilogueISK_SL_SL_NS1F_6thread17LinearCombinationISK_Li1EffLNS1K_9ScaleType4KindE0ELNS_15FloatRoundStyleE2ESK_EENS1_15EpilogueDefaultEEEEEvvEEEEvNT_6ParamsE:
[----:B------:R-:W0:Y:S02]  /*0000*/  LDC R1, c[0x0][0x28] ;  /* 0x00000a00ff017b82 */ /* 0x000e240000000800 */
[----:B0-----:R-:W-:Y:S01]  /*0010*/  VIADD R1, R1, 0xffffff08 ;  /* 0xffffff0801017836 */ /* 0x001fe20000000000 */
[----:B------:R-:W0:Y:S01]  /*0020*/  S2R R4, SR_TID.X ;  /* 0x0000000000047919 */ /* 0x000e220000002100 */
[----:B------:R-:W-:Y:S01]  /*0030*/  ELECT P0, URZ, PT ;  /* 0x00000000003f782f */ /* 0x000fe20003800000 */
[----:B------:R-:W-:Y:S01]  /*0040*/  BSSY B0, `(.L_x_0) ;  /* 0x0000015000007945 */ /* 0x000fe20003800000 */
[--C-:B0-----:R-:W-:Y:S02]  /*0050*/  SHF.R.U32.HI R0, RZ, 0x5, R4.reuse ;  /* 0x00000005ff007819 */ /* 0x101fe40000011604 */
[----:B------:R-:W-:-:S03]  /*0060*/  SHF.R.U32.HI R2, RZ, 0x7, R4 ;  /* 0x00000007ff027819 */ /* 0x000fc60000011604 */
[----:B------:R-:W0:Y:S04]  /*0070*/  SHFL.IDX PT, R3, R0, RZ, 0x1f ;  /* 0x00001fff00037589 */ /* 0x000e2800000e0000 */
[----:B------:R-:W1:Y:S01]  /*0080*/  SHFL.IDX PT, R2, R2, RZ, 0x1f ;  /* 0x00001fff02027589 */ /* 0x000e6200000e0000 */
[----:B0-----:R-:W-:Y:S02]  /*0090*/  R2UR UR4, R3 ;  /* 0x00000000030472ca */ /* 0x001fe400000e0000 */
[----:B-1----:R-:W-:-:S11]  /*00a0*/  R2UR UR6, R2 ;  /* 0x00000000020672ca */ /* 0x002fd600000e0000 */
[----:B------:R-:W-:Y:S02]  /*00b0*/  USHF.R.S32.HI UR5, URZ, 0x1f, UR4 ;  /* 0x0000001f3f057899 */ /* 0x000fe40008011404 */
[----:B------:R-:W-:Y:S02]  /*00c0*/  ISETP.NE.OR P0, PT, RZ, UR4, !P0 ;  /* 0x00000004ff007c0c */ /* 0x000fe4000c705670 */
[----:B------:R-:W-:-:S04]  /*00d0*/  ULEA.HI UR5, UR5, UR4, URZ, 0x2 ;  /* 0x0000000405057291 */ /* 0x000fc8000f8f103f */
[----:B------:R-:W-:-:S04]  /*00e0*/  ULOP3.LUT UR5, UR5, 0xfffffffc, URZ, 0xc0, !UPT ;  /* 0xfffffffc05057892 */ /* 0x000fc8000f8ec03f */
[----:B------:R-:W-:-:S03]  /*00f0*/  UIADD3 UR8, UR4, -UR5, URZ ;  /* 0x8000000504087290 */ /* 0x000fc6000fffe03f */
[----:B------:R-:W-:Y:S09]  /*0100*/  @P0 BRA `(.L_x_1) ;  /* 0x0000000000200947 */ /* 0x000ff20003800000 */
[----:B------:R-:W-:Y:S02]  /*0110*/  ULDC.64 UR4, c[0x0][0x198] ;  /* 0x0000660000047ab9 */ /* 0x000fe40000000a00 */
[----:B------:R-:W-:Y:S02]  /*0120*/  UIADD3 UR10, UP0, UR4, 0xf0, URZ ;  /* 0x000000f0040a7890 */ /* 0x000fe4000ff1e03f */
[----:B------:R-:W-:Y:S02]  /*0130*/  UIADD3 UR4, UP1, UR4, 0x1f0, URZ ;  /* 0x000001f004047890 */ /* 0x000fe4000ff3e03f */
[----:B------:R-:W-:Y:S02]  /*0140*/  UIADD3.X UR11, URZ, UR5, URZ, UP0, !UPT ;  /* 0x000000053f0b7290 */ /* 0x000fe400087fe43f */
[----:B------:R-:W-:-:S07]  /*0150*/  UIADD3.X UR5, URZ, UR5, URZ, UP1, !UPT ;  /* 0x000000053f057290 */ /* 0x000fce0008ffe43f */
[----:B------:R0:W-:Y:S02]  /*0160*/  UTMACCTL.PF [UR10] ;  /* 0x000000000a0079b9 */ /* 0x0001e40008040000 */
[----:B------:R0:W-:Y:S02]  /*0170*/  UTMACCTL.PF [UR4] ;  /* 0x00000000040079b9 */ /* 0x0001e40008040000 */
[----:B0-----:R-:W-:Y:S01]  /*0180*/  NOP ;  /* 0x0000000000007918 */ /* 0x001fe20000000000 */
.L_x_1:
[----:B------:R-:W-:Y:S05]  /*0190*/  BSYNC B0 ;  /* 0x0000000000007941 */ /* 0x000fea0003800000 */
.L_x_0:
[----:B------:R-:W0:Y:S01]  /*01a0*/  SHFL.IDX PT, R3, R0, RZ, 0x1f ;  /* 0x00001fff00037589 */ /* 0x000e2200000e0000 */
[----:B------:R-:W-:Y:S01]  /*01b0*/  UISETP.NE.AND UP0, UPT, UR8, 0x3, UPT ;  /* 0x000000030800788c */ /* 0x000fe2000bf05270 */
[----:B------:R-:W-:Y:S01]  /*01c0*/  ISETP.NE.AND P1, PT, RZ, UR6, PT ;  /* 0x00000006ff007c0c */ /* 0x000fe2000bf25270 */
[----:B------:R-:W-:Y:S02]  /*01d0*/  UIADD3 UR10, UR6, -0x1, URZ ;  /* 0xffffffff060a7890 */ /* 0x000fe4000fffe03f */
[----:B------:R-:W-:Y:S02]  /*01e0*/  UISETP.EQ.OR UP0, UPT, UR8, URZ, !UP0 ;  /* 0x0000003f0800728c */ /* 0x000fe4000c702670 */
[----:B------:R-:W-:Y:S02]  /*01f0*/  UISETP.GE.U32.AND UP1, UPT, UR10, 0x2, UPT ;  /* 0x000000020a00788c */ /* 0x000fe4000bf26070 */
[----:B------:R-:W-:-:S04]  /*0200*/  UISETP.EQ.AND UP0, UPT, UR6, URZ, UP0 ;  /* 0x0000003f0600728c */ /* 0x000fc80008702270 */
[----:B------:R-:W-:-:S04]  /*0210*/  USEL UR13, URZ, 0x1, !UP0 ;  /* 0x000000013f0d7887 */ /* 0x000fc8000c000000 */
[----:B------:R-:W-:Y:S01]  /*0220*/  USEL UR13, UR13, 0x2, UP1 ;  /* 0x000000020d0d7887 */ /* 0x000fe20008800000 */
[----:B0-----:R-:W-:-:S13]  /*0230*/  ISETP.NE.AND P0, PT, R3, RZ, PT ;  /* 0x000000ff0300720c */ /* 0x001fda0003f05270 */
[----:B------:R-:W-:Y:S05]  /*0240*/  @P0 BRA `(.L_x_2) ;  /* 0x0000000000580947 */ /* 0x000fea0003800000 */
[----:B------:R-:W0:Y:S01]  /*0250*/  S2UR UR9, SR_CgaCtaId ;  /* 0x00000000000979c3 */ /* 0x000e220000008800 */
[----:B------:R-:W-:Y:S01]  /*0260*/  UMOV UR4, 0x400 ;  /* 0x0000040000047882 */ /* 0x000fe20000000000 */
[----:B------:R-:W-:Y:S01]  /*0270*/  UMOV UR5, 0x1 ;  /* 0x0000000100057882 */ /* 0x000fe20000000000 */
[----:B------:R-:W-:Y:S01]  /*0280*/  UMOV UR6, 0xa ;  /* 0x0000000a00067882 */ /* 0x000fe20000000000 */
[----:B------:R-:W-:Y:S01]  /*0290*/  ELECT P0, URZ, PT ;  /* 0x00000000003f782f */ /* 0x000fe20003800000 */
[----:B------:R-:W-:-:S04]  /*02a0*/  UIADD3 UR6, -UR6, 0x100000, URZ ;  /* 0x0010000006067890 */ /* 0x000fc8000fffe13f */
[----:B------:R-:W-:Y:S02]  /*02b0*/  USHF.L.U32 UR7, UR6, 0xb, URZ ;  /* 0x0000000b06077899 */ /* 0x000fe4000800063f */
[----:B------:R-:W-:Y:S02]  /*02c0*/  USHF.L.U32 UR6, UR6, 0x1, URZ ;  /* 0x0000000106067899 */ /* 0x000fe4000800063f */
[----:B0-----:R-:W-:Y:S02]  /*02d0*/  ULEA UR9, UR9, UR4, 0x18 ;  /* 0x0000000409097291 */ /* 0x001fe4000f8ec03f */
[----:B------:R-:W-:-:S04]  /*02e0*/  UIADD3 UR4, -UR5, 0x100000, URZ ;  /* 0x0010000005047890 */ /* 0x000fc8000fffe13f */
[----:B------:R-:W-:Y:S02]  /*02f0*/  USHF.L.U32 UR5, UR4, 0xb, URZ ;  /* 0x0000000b04057899 */ /* 0x000fe4000800063f */
[----:B------:R-:W-:Y:S01]  /*0300*/  USHF.L.U32 UR4, UR4, 0x1, URZ ;  /* 0x0000000104047899 */ /* 0x000fe2000800063f */
[----:B------:R-:W0:Y:S11]  /*0310*/  FENCE.VIEW.ASYNC.S ;  /* 0x00000000000073c6 */ /* 0x000e360000000000 */
[----:B0-----:R0:W1:Y:S01]  /*0320*/  SYNCS.EXCH.64 URZ, [UR9], UR4 ;  /* 0x00000004093f75b2 */ /* 0x0010620008000100 */
[----:B------:R0:W2:Y:S01]  /*0330*/  SYNCS.EXCH.64 URZ, [UR9+0x20], UR6 ;  /* 0x00002006093f75b2 */ /* 0x0000a20008000100 */
[----:B------:R0:W3:Y:S01]  /*0340*/  SYNCS.EXCH.64 URZ, [UR9+0x8], UR4 ;  /* 0x00000804093f75b2 */ /* 0x0000e20008000100 */
[----:B------:R0:W4:Y:S01]  /*0350*/  SYNCS.EXCH.64 URZ, [UR9+0x28], UR6 ;  /* 0x00002806093f75b2 */ /* 0x0001220008000100 */
[----:B------:R0:W0:Y:S01]  /*0360*/  SYNCS.EXCH.64 URZ, [UR9+0x10], UR4 ;  /* 0x00001004093f75b2 */ /* 0x0000220008000100 */
[----:B------:R0:W0:Y:S01]  /*0370*/  SYNCS.EXCH.64 URZ, [UR9+0x30], UR6 ;  /* 0x00003006093f75b2 */ /* 0x0000220008000100 */
[----:B------:R0:W0:Y:S01]  /*0380*/  SYNCS.EXCH.64 URZ, [UR9+0x18], UR4 ;  /* 0x00001804093f75b2 */ /* 0x0000220008000100 */
[----:B------:R0:W0:Y:S01]  /*0390*/  SYNCS.EXCH.64 URZ, [UR9+0x38], UR6 ;  /* 0x00003806093f75b2 */ /* 0x0000220008000100 */
[----:B------:R-:W-:Y:S01]  /*03a0*/  NOP ;  /* 0x0000000000007918 */ /* 0x000fe20000000000 */
.L_x_2:
[----:B------:R-:W-:Y:S01]  /*03b0*/  SHF.R.S32.HI R2, RZ, 0x1f, R4 ;  /* 0x0000001fff027819 */ /* 0x000fe20000011404 */
[----:B------:R-:W5:Y:S01]  /*03c0*/  SHFL.IDX PT, R0, R0, RZ, 0x1f ;  /* 0x00001fff00007589 */ /* 0x000f6200000e0000 */
[----:B0-----:R-:W0:Y:S01]  /*03d0*/  S2UR UR9, SR_CTAID.X ;  /* 0x00000000000979c3 */ /* 0x001e220000002500 */
[----:B------:R-:W-:Y:S02]  /*03e0*/  ELECT P0, URZ, PT ;  /* 0x00000000003f782f */ /* 0x000fe40003800000 */
[----:B------:R-:W-:Y:S01]  /*03f0*/  LEA.HI R2, R2, R4, RZ, 0x7 ;  /* 0x0000000402027211 */ /* 0x000fe200078f38ff */
[----:B------:R-:W-:Y:S01]  /*0400*/  ULDC UR4, c[0x0][0x150] ;  /* 0x0000540000047ab9 */ /* 0x000fe20000000800 */
[----:B------:R-:W-:Y:S01]  /*0410*/  SHF.R.S32.HI R6, RZ, 0x1f, R3 ;  /* 0x0000001fff067819 */ /* 0x000fe20000011403 */
[----:B------:R-:W-:Y:S01]  /*0420*/  NOP ;  /* 0x0000000000007918 */ /* 0x000fe20000000000 */
[----:B------:R-:W-:Y:S01]  /*0430*/  LOP3.LUT R2, R2, 0xffffff80, RZ, 0xc0, !PT ;  /* 0xffffff8002027812 */ /* 0x000fe200078ec0ff */
[----:B------:R-:W-:Y:S01]  /*0440*/  NOP ;  /* 0x0000000000007918 */ /* 0x000fe20000000000 */
[----:B------:R-:W-:Y:S01]  /*0450*/  LEA.HI R6, R6, R3, RZ, 0x2 ;  /* 0x0000000306067211 */ /* 0x000fe200078f10ff */
[----:B------:R-:W1:Y:S02]  /*0460*/  LDC R8, c[0x0][0x144] ;  /* 0x00005100ff087b82 */ /* 0x000e640000000800 */
[----:B------:R-:W-:Y:S01]  /*0470*/  IMAD.IADD R4, R4, 0x1, -R2 ;  /* 0x0000000104047824 */ /* 0x000fe200078e0a02 */
[----:B------:R-:W-:Y:S01]  /*0480*/  LOP3.LUT R6, R6, 0x3ffffffc, RZ, 0xc0, !PT ;  /* 0x3ffffffc06067812 */ /* 0x000fe200078ec0ff */
[----:B------:R-:W2:Y:S03]  /*0490*/  S2R R2, SR_CTAID.Y ;  /* 0x0000000000027919 */ /* 0x000ea60000002600 */
[----:B------:R-:W-:Y:S01]  /*04a0*/  SHF.R.S32.HI R5, RZ, 0x1f, R4 ;  /* 0x0000001fff057819 */ /* 0x000fe20000011404 */
[----:B------:R-:W-:Y:S01]  /*04b0*/  IMAD.IADD R6, R3, 0x1, -R6 ;  /* 0x0000000103067824 */ /* 0x000fe200078e0a06 */
[----:B------:R-:W3:Y:S02]  /*04c0*/  LDC R11, c[0x0][0x148] ;  /* 0x00005200ff0b7b82 */ /* 0x000ee40000000800 */
[----:B------:R-:W-:-:S02]  /*04d0*/  LEA.HI R5, R5, R4, RZ, 0x3 ;  /* 0x0000000405057211 */ /* 0x000fc400078f18ff */
[----:B-----5:R-:W-:Y:S02]  /*04e0*/  ISETP.NE.OR P0, PT, R0, RZ, !P0 ;  /* 0x000000ff0000720c */ /* 0x020fe40004705670 */
[--C-:B------:R-:W-:Y:S02]  /*04f0*/  SHF.R.S32.HI R0, RZ, 0x3, R5.reuse ;  /* 0x00000003ff007819 */ /* 0x100fe40000011405 */
[----:B------:R-:W-:Y:S02]  /*0500*/  SHF.R.S32.HI R5, RZ, 0x1f, R5 ;  /* 0x0000001fff057819 */ /* 0x000fe40000011405 */
[----:B0-----:R-:W-:Y:S02]  /*0510*/  I2FP.F32.U32 R7, UR9 ;  /* 0x0000000900077c45 */ /* 0x001fe40008201000 */
[----:B------:R-:W-:-:S03]  /*0520*/  LEA.HI R5, R5, R0, RZ, 0x2 ;  /* 0x0000000005057211 */ /* 0x000fc600078f10ff */
[----:B------:R-:W-:Y:S01]  /*0530*/  FMUL R7, R7, UR4 ;  /* 0x0000000407077c20 */ /* 0x000fe20008400000 */
[----:B------:R-:W-:Y:S01]  /*0540*/  LOP3.LUT R5, R5, 0xfffffffc, RZ, 0xc0, !PT ;  /* 0xfffffffc05057812 */ /* 0x000fe200078ec0ff */
[----:B------:R-:W-:Y:S01]  /*0550*/  VOTEU.ALL UP0, P0 ;  /* 0x00000000003f7886 */ /* 0x000fe20000000000 */
[----:B------:R-:W-:Y:S01]  /*0560*/  ULDC UR4, c[0x0][0x154] ;  /* 0x0000550000047ab9 */ /* 0x000fe20000000800 */
[----:B------:R-:W-:Y:S02]  /*0570*/  VOTEU.ALL UP1, P0 ;  /* 0x00000000003f7886 */ /* 0x000fe40000020000 */
[----:B------:R-:W0:Y:S01]  /*0580*/  F2I.U32.TRUNC.NTZ R7, R7 ;  /* 0x0000000700077305 */ /* 0x000e22000020f000 */
[----:B------:R-:W-:Y:S01]  /*0590*/  IMAD.IADD R5, R0, 0x1, -R5 ;  /* 0x0000000100057824 */ /* 0x000fe200078e0a05 */
[----:B------:R-:W5:Y:S01]  /*05a0*/  @!UP0 S2UR UR7, SR_CgaCtaId ;  /* 0x00000000000789c3 */ /* 0x000f620000008800 */
[----:B------:R-:W-:Y:S02]  /*05b0*/  @!UP0 UMOV UR6, 0x400 ;  /* 0x0000040000068882 */ /* 0x000fe40000000000 */
[----:B------:R-:W-:Y:S01]  /*05c0*/  IMAD R5, R6, 0x4, R5 ;  /* 0x0000000406057824 */ /* 0x000fe200078e0205 */
[----:B--2---:R-:W-:-:S04]  /*05d0*/  I2FP.F32.U32 R9, R2 ;  /* 0x0000000200097245 */ /* 0x004fc80000201000 */
[----:B------:R-:W-:Y:S01]  /*05e0*/  LEA.HI R0, R5, R5, RZ, 0x1 ;  /* 0x0000000505007211 */ /* 0x000fe200078f08ff */
[----:B------:R-:W-:Y:S01]  /*05f0*/  FMUL R9, R9, UR4 ;  /* 0x0000000409097c20 */ /* 0x000fe20008400000 */
[----:B------:R-:W-:Y:S02]  /*0600*/  UMOV UR4, 0x20 ;  /* 0x0000002000047882 */ /* 0x000fe40000000000 */
[----:B------:R-:W-:Y:S01]  /*0610*/  LOP3.LUT R6, R0, 0xfffffffe, RZ, 0xc0, !PT ;  /* 0xfffffffe00067812 */ /* 0x000fe200078ec0ff */
[----:B0-----:R-:W-:Y:S01]  /*0620*/  IMAD.MOV R13, RZ, RZ, -R7 ;  /* 0x000000ffff0d7224 */ /* 0x001fe200078e0a07 */
[----:B------:R-:W-:-:S04]  /*0630*/  @!UP0 UIADD3 UR4, -UR4, 0x100000, URZ ;  /* 0x0010000004048890 */ /* 0x000fc8000fffe13f */
[----:B------:R-:W-:Y:S02]  /*0640*/  @!UP0 USHF.L.U32 UR5, UR4, 0xb, URZ ;  /* 0x0000000b04058899 */ /* 0x000fe4000800063f */
[----:B------:R-:W-:Y:S01]  /*0650*/  @!UP0 USHF.L.U32 UR4, UR4, 0x1, URZ ;  /* 0x0000000104048899 */ /* 0x000fe2000800063f */
[----:B------:R-:W0:Y:S01]  /*0660*/  F2I.U32.TRUNC.NTZ R9, R9 ;  /* 0x0000000900097305 */ /* 0x000e22000020f000 */
[----:B-1----:R-:W-:Y:S02]  /*0670*/  IMAD R0, R8, R13, UR9 ;  /* 0x0000000908007e24 */ /* 0x002fe4000f8e020d */
[C---:B------:R-:W-:Y:S02]  /*0680*/  IMAD.IADD R7, R5.reuse, 0x1, -R6 ;  /* 0x0000000105077824 */ /* 0x040fe400078e0a06 */
[----:B------:R-:W-:-:S03]  /*0690*/  IMAD.SHL.U32 R6, R5, 0x4, RZ ;  /* 0x0000000405067824 */ /* 0x000fc600078e00ff */
[----:B------:R-:W-:Y:S01]  /*06a0*/  ISETP.NE.AND P2, PT, R7, R0, PT ;  /* 0x000000000700720c */ /* 0x000fe20003f45270 */
[----:B-----5:R-:W-:Y:S01]  /*06b0*/  @!UP0 ULEA UR6, UR7, UR6, 0x18 ;  /* 0x0000000607068291 */ /* 0x020fe2000f8ec03f */
[----:B------:R-:W-:Y:S01]  /*06c0*/  LOP3.LUT R10, R5, 0xc, R6, 0x78, !PT ;  /* 0x0000000c050a7812 */ /* 0x000fe200078e7806 */
[----:B------:R-:W1:Y:S01]  /*06d0*/  LDC R7, c[0x0][0x140] ;  /* 0x00005000ff077b82 */ /* 0x000e620000000800 */
[----:B------:R-:W-:Y:S01]  /*06e0*/  VOTEU.ALL UP0, P0 ;  /* 0x00000000003f7886 */ /* 0x000fe20000000000 */
[----:B------:R-:W-:Y:S01]  /*06f0*/  LOP3.LUT P0, RZ, R4, 0x7, RZ, 0xc0, !PT ;  /* 0x0000000704ff7812 */ /* 0x000fe2000780c0ff */
[----:B0-----:R-:W-:Y:S01]  /*0700*/  IMAD.MOV R12, RZ, RZ, -R9 ;  /* 0x000000ffff0c7224 */ /* 0x001fe200078e0a09 */
[----:B------:R0:W-:Y:S01]  /*0710*/  STL [R1+0x74], R10 ;  /* 0x0000740a01007387 */ /* 0x0001e20000100800 */
[----:B------:R-:W-:Y:S01]  /*0720*/  IMAD.MOV.U32 R4, RZ, RZ, 0x1 ;  /* 0x00000001ff047424 */ /* 0x000fe200078e00ff */
[----:B------:R-:W-:Y:S01]  /*0730*/  ISETP.LT.U32.AND P0, PT, R10, 0x8, !P0 ;  /* 0x000000080a00780c */ /* 0x000fe20004701070 */
[----:B---3--:R-:W-:-:S03]  /*0740*/  IMAD R6, R11, R12, R2 ;  /* 0x0000000c0b067224 */ /* 0x008fc600078e0202 */
[----:B------:R-:W-:Y:S01]  /*0750*/  @P2 LEA.HI R5, R10, R10, RZ, 0x1 ;  /* 0x0000000a0a052211 */ /* 0x000fe200078f08ff */
[----:B------:R-:W2:Y:S02]  /*0760*/  FENCE.VIEW.ASYNC.S ;  /* 0x00000000000073c6 */ /* 0x000ea40000000000 */
[----:B--2---:R0:W2:Y:S01]  /*0770*/  @!UP0 SYNCS.EXCH.64 URZ, [UR6+0x50], UR4 ;  /* 0x00005004063f85b2 */ /* 0x0040a20008000100 */
[----:B------:R-:W-:-:S04]  /*0780*/  @P2 SHF.R.S32.HI R5, RZ, 0x1, R5 ;  /* 0x00000001ff052819 */ /* 0x000fc80000011405 */
[----:B------:R-:W-:Y:S02]  /*0790*/  @P2 ISETP.NE.AND P3, PT, R5, R6, PT ;  /* 0x000000060500220c */ /* 0x000fe40003f65270 */
[----:B------:R-:W-:Y:S02]  /*07a0*/  SEL R5, RZ, 0x1, !P0 ;  /* 0x00000001ff057807 */ /* 0x000fe40004000000 */
[----:B------:R-:W-:Y:S02]  /*07b0*/  @P2 SEL R4, RZ, 0x1, P3 ;  /* 0x00000001ff042807 */ /* 0x000fe40001800000 */
[----:B-1----:R-:W-:Y:S02]  /*07c0*/  ISETP.EQ.U32.AND P4, PT, R7, 0x1, PT ;  /* 0x000000010700780c */ /* 0x002fe40003f82070 */
[----:B------:R-:W-:Y:S01]  /*07d0*/  LOP3.LUT R4, R4, R5, RZ, 0xc0, !PT ;  /* 0x0000000504047212 */ /* 0x000fe200078ec0ff */
[----:B------:R0:W1:Y:S01]  /*07e0*/  @!UP1 SYNCS.EXCH.64 URZ, [UR6+0x58], UR4 ;  /* 0x00005804063f95b2 */ /* 0x0000620008000100 */
[----:B------:R-:W-:-:S03]  /*07f0*/  NOP ;  /* 0x0000000000007918 */ /* 0x000fc60000000000 */
[----:B------:R0:W-:Y:S06]  /*0800*/  STL [R1+0x70], R4 ;  /* 0x0000700401007387 */ /* 0x0001ec0000100800 */
[----:B--2---:R-:W-:Y:S05]  /*0810*/  @!P4 BRA `(.L_x_3) ;  /* 0x000000000008c947 */ /* 0x004fea0003800000 */
[----:B-1--4-:R-:W-:Y:S01]  /*0820*/  UCGABAR_ARV ;  /* 0x00000000000079c7 */ /* 0x012fe20008000000 */
[----:B------:R-:W-:Y:S05]  /*0830*/  BRA `(.L_x_4) ;  /* 0x0000000000047947 */ /* 0x000fea0003800000 */
.L_x_3:
[----:B-1--4-:R-:W-:Y:S01]  /*0840*/  NOP ;  /* 0x0000000000007918 */ /* 0x012fe20000000000 */
.L_x_4:
[----:B------:R-:W1:Y:S01]  /*0850*/  LDC R3, c[0x0][0x65c] ;  /* 0x00019700ff037b82 */ /* 0x000e620000000800 */
[----:B0-----:R-:W-:Y:S02]  /*0860*/  IMAD.U32 R4, RZ, RZ, UR9 ;  /* 0x00000009ff047e24 */ /* 0x001fe4000f8e00ff */
[----:B------:R-:W-:Y:S01]  /*0870*/  IMAD.MOV.U32 R5, RZ, RZ, RZ ;  /* 0x000000ffff057224 */ /* 0x000fe200078e00ff */
[----:B-1----:R-:W-:-:S13]  /*0880*/  ISETP.NE.AND P2, PT, R3, 0x1, PT ;  /* 0x000000010300780c */ /* 0x002fda0003f45270 */
[----:B------:R-:W0:Y:S01]  /*0890*/  @P2 LDC R7, c[0x0][0x10] ;  /* 0x00000400ff072b82 */ /* 0x000e220000000800 */
[----:B------:R-:W-:Y:S02]  /*08a0*/  @P2 IMAD.MOV.U32 R3, RZ, RZ, RZ ;  /* 0x000000ffff032224 */ /* 0x000fe400078e00ff */
[----:B------:R-:W-:-:S05]  /*08b0*/  @P2 IMAD.MOV.U32 R13, RZ, RZ, RZ ;  /* 0x000000ffff0d2224 */ /* 0x000fca00078e00ff */
[----:B------:R-:W1:Y:S01]  /*08c0*/  @!P2 LDC R9, c[0x0][0xc] ;  /* 0x00000300ff09ab82 */ /* 0x000e620000000800 */
[----:B0-----:R-:W-:-:S04]  /*08d0*/  @P2 IMAD.WIDE.U32 R6, R7, UR9, R2 ;  /* 0x0000000907062c25 */ /* 0x001fc8000f8e0002 */
[----:B------:R-:W-:Y:S02]  /*08e0*/  @P2 IMAD.MOV.U32 R19, RZ, RZ, R6 ;  /* 0x000000ffff132224 */ /* 0x000fe400078e0006 */
[----:B------:R-:W-:Y:S02]  /*08f0*/  @P2 IMAD.IADD R23, R7, 0x1, R13 ;  /* 0x0000000107172824 */ /* 0x000fe400078e020d */
[----:B-1----:R-:W-:-:S04]  /*0900*/  @!P2 IMAD.WIDE.U32 R4, R2, R9, R4 ;  /* 0x000000090204a225 */ /* 0x002fc800078e0004 */
[----:B------:R-:W-:Y:S02]  /*0910*/  @!P2 IMAD.MOV.U32 R19, RZ, RZ, R4 ;  /* 0x000000ffff13a224 */ /* 0x000fe400078e0004 */
[----:B------:R-:W-:-:S03]  /*0920*/  @!P2 IMAD.MOV.U32 R23, RZ, RZ, R5 ;  /* 0x000000ffff17a224 */ /* 0x000fc600078e0005 */
[----:B------:R0:W-:Y:S04]  /*0930*/  STL [R1+0x7c], R19 ;  /* 0x00007c1301007387 */ /* 0x0001e80000100800 */
[----:B------:R0:W-:Y:S01]  /*0940*/  STL [R1+0x78], R23 ;  /* 0x0000781701007387 */ /* 0x0001e20000100800 */
[----:B------:R-:W-:Y:S05]  /*0950*/  @!P4 BRA `(.L_x_5) ;  /* 0x00000000000cc947 */ /* 0x000fea0003800000 */
[----:B------:R-:W-:Y:S01]  /*0960*/  UCGABAR_WAIT ;  /* 0x0000000000007dc7 */ /* 0x000fe20008000000 */
[----:B------:R-:W-:Y:S01]  /*0970*/  CCTL.IVALL ;  /* 0x00000000ff00798f */ /* 0x000fe20002000000 */
[----:B------:R-:W-:Y:S05]  /*0980*/  BRA `(.L_x_6) ;  /* 0x0000000000047947 */ /* 0x000fea0003800000 */
.L_x_5:
[----:B------:R-:W-:Y:S06]  /*0990*/  BAR.SYNC.DEFER_BLOCKING 0x0 ;  /* 0x0000000000007b1d */ /* 0x000fec0000010000 */
.L_x_6:
[----:B------:R-:W-:Y:S05]  /*09a0*/  @!P1 BRA `(.L_x_7) ;  /* 0x000000e000f09947 */ /* 0x000fea0003800000 */
[----:B------:R-:W-:-:S06]  /*09b0*/  UISETP.GT.U32.AND UP0, UPT, UR10, 0x1, UPT ;  /* 0x000000010a00788c */ /* 0x000fcc000bf04070 */
[----:B------:R-:W-:-:S13]  /*09c0*/  PLOP3.LUT P0, PT, PT, PT, UP0, 0x80, 0x0 ;  /* 0x000000000000781c */ /* 0x000fda0003f0f008 */
[----:B------:R-:W-:Y:S05]  /*09d0*/  @P0 EXIT ;  /* 0x000000000000094d */ /* 0x000fea0003800000 */
[----:B------:R-:W-:Y:S01]  /*09e0*/  IMAD.MOV.U32 R6, RZ, RZ, -0x1 ;  /* 0xffffffffff067424 */ /* 0x000fe200078e00ff */
[----:B------:R-:W-:Y:S01]  /*09f0*/  ULDC.64 UR4, c[0x0][0x650] ;  /* 0x0001940000047ab9 */ /* 0x000fe20000000a00 */
[----:B------:R-:W-:Y:S01]  /*0a00*/  IMAD.MOV.U32 R5, RZ, RZ, -0x1 ;  /* 0xffffffffff057424 */ /* 0x000fe200078e00ff */
[----:B------:R-:W-:Y:S01]  /*0a10*/  ISETP.GE.U32.AND P0, PT, R19, UR4, PT ;  /* 0x0000000413007c0c */ /* 0x000fe2000bf06070 */
[----:B------:R-:W-:Y:S01]  /*0a20*/  UMOV UR22, 0xffffffff ;  /* 0xffffffff00167882 */ /* 0x000fe20000000000 */
[----:B------:R1:W-:Y:S01]  /*0a30*/  STL [R1+0x84], R6 ;  /* 0x0000840601007387 */ /* 0x0003e20000100800 */
[----:B------:R-:W-:Y:S02]  /*0a40*/  PRMT R4, RZ, 0x7610, R4 ;  /* 0x00007610ff047816 */ /* 0x000fe40000000004 */
[----:B------:R-:W-:Y:S01]  /*0a50*/  ISETP.GE.U32.AND.EX P0, PT, R23, UR5, PT, P0 ;  /* 0x0000000517007c0c */ /* 0x000fe2000bf06100 */
[----:B------:R1:W-:-:S12]  /*0a60*/  STL [R1+0x80], R5 ;  /* 0x0000800501007387 */ /* 0x0003d80000100800 */
[----:B-1----:R-:W-:Y:S05]  /*0a70*/  @P0 BRA `(.L_x_8) ;  /* 0x0000000400380947 */ /* 0x002fea0003800000 */
[----:B------:R-:W1:Y:S01]  /*0a80*/  LDC.64 R14, c[0x0][0x628] ;  /* 0x00018a00ff0e7b82 */ /* 0x000e620000000a00 */
[----:B------:R-:W-:Y:S02]  /*0a90*/  IMAD.MOV.U32 R4, RZ, RZ, R19 ;  /* 0x000000ffff047224 */ /* 0x000fe400078e0013 */
[----:B------:R-:W-:-:S05]  /*0aa0*/  IMAD.MOV.U32 R5, RZ, RZ, R23 ;  /* 0x000000ffff057224 */ /* 0x000fca00078e0017 */
[----:B------:R-:W2:Y:S08]  /*0ab0*/  LDC R10, c[0x0][0x630] ;  /* 0x00018c00ff0a7b82 */ /* 0x000eb00000000800 */
[----:B------:R-:W3:Y:S01]  /*0ac0*/  LDC.64 R16, c[0x0][0x620] ;  /* 0x00018800ff107b82 */ /* 0x000ee20000000a00 */
[----:B-1----:R-:W-:-:S04]  /*0ad0*/  ISETP.NE.U32.AND P0, PT, R14, RZ, PT ;  /* 0x000000ff0e00720c */ /* 0x002fc80003f05070 */
[----:B------:R-:W-:-:S13]  /*0ae0*/  ISETP.NE.AND.EX P0, PT, R15, RZ, PT, P0 ;  /* 0x000000ff0f00720c */ /* 0x000fda0003f05300 */
[----:B--23--:R-:W-:Y:S05]  /*0af0*/  @!P0 BRA `(.L_x_9) ;  /* 0x0000000000288947 */ /* 0x00cfea0003800000 */
[----:B------:R-:W1:Y:S02]  /*0b00*/  LDC R9, c[0x0][0x634] ;  /* 0x00018d00ff097b82 */ /* 0x000e640000000800 */
[----:B-1----:R-:W-:-:S05]  /*0b10*/  IADD3 R9, P0, R19, R9, RZ ;  /* 0x0000000913097210 */ /* 0x002fca0007f1e0ff */
[----:B------:R-:W-:-:S04]  /*0b20*/  IMAD.X R13, RZ, RZ, R23, P0 ;  /* 0x000000ffff0d7224 */ /* 0x000fc800000e0617 */
[----:B------:R-:W-:-:S04]  /*0b30*/  IMAD.WIDE.U32 R4, R13, R14, RZ ;  /* 0x0000000e0d047225 */ /* 0x000fc800078e00ff */
[----:B------:R-:W-:-:S04]  /*0b40*/  IMAD.WIDE.U32 R6, P0, R9, R15, R4 ;  /* 0x0000000f09067225 */ /* 0x000fc80007800004 */
[----:B------:R-:W-:-:S04]  /*0b50*/  IMAD.WIDE.U32 R4, R9, R14, RZ ;  /* 0x0000000e09047225 */ /* 0x000fc800078e00ff */
[----:B------:R-:W-:Y:S01]  /*0b60*/  IMAD.X R9, RZ, RZ, RZ, P0 ;  /* 0x000000ffff097224 */ /* 0x000fe200000e06ff */
[----:B------:R-:W-:Y:S01]  /*0b70*/  IADD3 RZ, P0, R5, R6, RZ ;  /* 0x0000000605ff7210 */ /* 0x000fe20007f1e0ff */
[----:B------:R-:W-:-:S04]  /*0b80*/  IMAD.MOV.U32 R8, RZ, RZ, R7 ;  /* 0x000000ffff087224 */ /* 0x000fc800078e0007 */
[----:B------:R-:W-:-:S08]  /*0b90*/  IMAD.WIDE.U32.X R4, R13, R15, R8, P0 ;  /* 0x0000000f0d047225 */ /* 0x000fd000000e0408 */
.L_x_9:
[----:B------:R-:W1:Y:S01]  /*0ba0*/  LDC.64 R20, c[0x0][0x640] ;  /* 0x00019000ff147b82 */ /* 0x000e620000000a00 */
[-C--:B------:R-:W-:Y:S01]  /*0bb0*/  SHF.R.U64 R22, R4, R10.reuse, R5 ;  /* 0x0000000a04167219 */ /* 0x080fe20000001205 */
[----:B------:R-:W-:Y:S01]  /*0bc0*/  IMAD.MOV.U32 R4, RZ, RZ, R19 ;  /* 0x000000ffff047224 */ /* 0x000fe200078e0013 */
[----:B------:R-:W-:Y:S01]  /*0bd0*/  SHF.R.U32.HI R3, RZ, R10, R5 ;  /* 0x0000000aff037219 */ /* 0x000fe20000011605 */
[----:B------:R-:W-:Y:S01]  /*0be0*/  IMAD.MOV.U32 R5, RZ, RZ, R23 ;  /* 0x000000ffff057224 */ /* 0x000fe200078e0017 */
[----:B------:R-:W-:Y:S01]  /*0bf0*/  IADD3 R7, P0, RZ, -R22, RZ ;  /* 0x80000016ff077210 */ /* 0x000fe20007f1e0ff */
[----:B0-----:R-:W-:Y:S02]  /*0c00*/  IMAD R23, R11, R12, R2 ;  /* 0x0000000c0b177224 */ /* 0x001fe400078e0202 */
[----:B------:R-:W0:Y:S01]  /*0c10*/  LDC R8, c[0x0][0x618] ;  /* 0x00018600ff087b82 */ /* 0x000e220000000800 */
[----:B------:R-:W-:Y:S02]  /*0c20*/  IMAD.MOV.U32 R11, RZ, RZ, 0x1 ;  /* 0x00000001ff0b7424 */ /* 0x000fe400078e00ff */
[----:B------:R-:W-:-:S02]  /*0c30*/  IMAD.X R3, RZ, RZ, ~R3, P0 ;  /* 0x000000ffff037224 */ /* 0x000fc400000e0e03 */
[----:B------:R-:W-:-:S03]  /*0c40*/  IMAD.WIDE.U32 R4, R7, R16, R4 ;  /* 0x0000001007047225 */ /* 0x000fc600078e0004 */
[----:B------:R-:W2:Y:S01]  /*0c50*/  LDC R14, c[0x0][0x608] ;  /* 0x00018200ff0e7b82 */ /* 0x000ea20000000800 */
[----:B------:R-:W-:-:S04]  /*0c60*/  IMAD R6, R3, R16, RZ ;  /* 0x0000001003067224 */ /* 0x000fc800078e02ff */
[----:B------:R-:W-:-:S03]  /*0c70*/  IMAD R3, R7, R17, R6 ;  /* 0x0000001107037224 */ /* 0x000fc600078e0206 */
[----:B------:R-:W3:Y:S01]  /*0c80*/  LDC R18, c[0x0][0x658] ;  /* 0x00019600ff127b82 */ /* 0x000ee20000000800 */
[----:B------:R-:W-:Y:S01]  /*0c90*/  IMAD.IADD R3, R5, 0x1, R3 ;  /* 0x0000000105037824 */ /* 0x000fe200078e0203 */
[----:B-1----:R-:W-:Y:S01]  /*0ca0*/  ISETP.NE.U32.AND P0, PT, R20, RZ, PT ;  /* 0x000000ff1400720c */ /* 0x002fe20003f05070 */
[----:B------:R-:W-:-:S03]  /*0cb0*/  IMAD.MOV.U32 R5, RZ, RZ, -0x1 ;  /* 0xffffffffff057424 */ /* 0x000fc600078e00ff */
[----:B------:R-:W-:Y:S02]  /*0cc0*/  ISETP.NE.AND.EX P0, PT, R21, RZ, PT, P0 ;  /* 0x000000ff1500720c */ /* 0x000fe40003f05300 */
[----:B------:R-:W1:Y:S01]  /*0cd0*/  LDC R13, c[0x0][0x600] ;  /* 0x00018000ff0d7b82 */ /* 0x000e620000000800 */
[-CC-:B0-----:R-:W-:Y:S02]  /*0ce0*/  SHF.R.U64 R10, R4, R8.reuse, R3.reuse ;  /* 0x00000008040a7219 */ /* 0x181fe40000001203 */
[----:B------:R-:W-:-:S05]  /*0cf0*/  SHF.R.U32.HI R3, RZ, R8, R3 ;  /* 0x00000008ff037219 */ /* 0x000fca0000011603 */
[----:B------:R-:W0:Y:S01]  /*0d00*/  LDC R15, c[0x0][0x648] ;  /* 0x00019200ff0f7b82 */ /* 0x000e220000000800 */
[-CC-:B--2---:R-:W-:Y:S02]  /*0d10*/  SHF.R.U64 R19, R10, R14.reuse, R3.reuse ;  /* 0x0000000e0a137219 */ /* 0x184fe40000001203 */
[----:B------:R-:W-:-:S05]  /*0d20*/  SHF.R.U32.HI R3, RZ, R14, R3 ;  /* 0x0000000eff037219 */ /* 0x000fca0000011603 */
[----:B------:R-:W2:Y:S01]  /*0d30*/  LDC R17, c[0x0][0x638] ;  /* 0x00018e00ff117b82 */ /* 0x000ea20000000800 */
[-C--:B---3--:R-:W-:Y:S02]  /*0d40*/  SHF.L.U32 R2, R5, R18.reuse, RZ ;  /* 0x0000001205027219 */ /* 0x088fe400000006ff */
[--C-:B------:R-:W-:Y:S02]  /*0d50*/  SHF.R.U64 R12, R19, R18, R3.reuse ;  /* 0x00000012130c7219 */ /* 0x100fe40000001203 */
[----:B------:R-:W-:Y:S02]  /*0d60*/  LOP3.LUT R8, RZ, R2, RZ, 0x33, !PT ;  /* 0x00000002ff087212 */ /* 0x000fe400078e33ff */
[----:B------:R-:W-:Y:S01]  /*0d70*/  SHF.R.U32.HI R3, RZ, R18, R3 ;  /* 0x00000012ff037219 */ /* 0x000fe20000011603 */
[----:B------:R-:W3:Y:S01]  /*0d80*/  LDC R16, c[0x0][0x610] ;  /* 0x00018400ff107b82 */ /* 0x000ee20000000800 */
[----:B------:R-:W-:Y:S01]  /*0d90*/  IMAD.MOV.U32 R2, RZ, RZ, R12 ;  /* 0x000000ffff027224 */ /* 0x000fe200078e000c */
[----:B------:R-:W-:Y:S06]  /*0da0*/  @!P0 BRA `(.L_x_10) ;  /* 0x0000000000288947 */ /* 0x000fec0003800000 */
[----:B------:R-:W4:Y:S02]  /*0db0*/  LDC R7, c[0x0][0x64c] ;  /* 0x00019300ff077b82 */ /* 0x000f240000000800 */
[----:B----4-:R-:W-:-:S05]  /*0dc0*/  IADD3 R7, P0, R12, R7, RZ ;  /* 0x000000070c077210 */ /* 0x010fca0007f1e0ff */
        /* <DEDUP_REMOVED lines=8> */
.L_x_10:
[----:B0-----:R-:W-:Y:S01]  /*0e50*/  SHF.R.U64 R4, R2, R15, R3 ;  /* 0x0000000f02047219 */ /* 0x001fe20000001203 */
[----:B-1----:R-:W-:Y:S01]  /*0e60*/  VIADD R5, R13, 0xffffffff ;  /* 0xffffffff0d057836 */ /* 0x002fe20000000000 */
[----:B------:R-:W-:Y:S02]  /*0e70*/  SHF.L.U32 R2, R11, R18, RZ ;  /* 0x000000120b027219 */ /* 0x000fe400000006ff */
[----:B------:R-:W-:Y:S01]  /*0e80*/  LOP3.LUT R3, R19, R8, RZ, 0xc0, !PT ;  /* 0x0000000813037212 */ /* 0x000fe200078ec0ff */
[----:B------:R-:W-:Y:S01]  /*0e90*/  IMAD.MOV R6, RZ, RZ, -R4 ;  /* 0x000000ffff067224 */ /* 0x000fe200078e0a04 */
[----:B------:R-:W-:Y:S02]  /*0ea0*/  SEL R0, R0, R23, !P2 ;  /* 0x0000001700007207 */ /* 0x000fe40005000000 */
[----:B------:R-:W-:Y:S01]  /*0eb0*/  LOP3.LUT R5, R10, R5, RZ, 0xc0, !PT ;  /* 0x000000050a057212 */ /* 0x000fe200078ec0ff */
[----:B------:R-:W-:Y:S01]  /*0ec0*/  IMAD R3, R2, R4, R3 ;  /* 0x0000000402037224 */ /* 0x000fe200078e0203 */
[----:B------:R-:W-:Y:S01]  /*0ed0*/  R2UR UR22, R22 ;  /* 0x00000000161672ca */ /* 0x000fe200000e0000 */
[----:B--2---:R-:W-:-:S02]  /*0ee0*/  IMAD R2, R6, R17, R12 ;  /* 0x0000001106027224 */ /* 0x004fc400078e020c */
[----:B---3--:R-:W-:Y:S02]  /*0ef0*/  IMAD R0, R3, R16, R0 ;  /* 0x0000001003007224 */ /* 0x008fe400078e0200 */
[----:B------:R-:W-:Y:S02]  /*0f00*/  IMAD R3, R2, R13, R5 ;  /* 0x0000000d02037224 */ /* 0x000fe400078e0205 */
[----:B------:R-:W-:-:S03]  /*0f10*/  IMAD.MOV.U32 R4, RZ, RZ, 0x1 ;  /* 0x00000001ff047424 */ /* 0x000fc600078e00ff */
[----:B------:R-:W-:Y:S02]  /*0f20*/  SEL R2, R3, R0, !P2 ;  /* 0x0000000003027207 */ /* 0x000fe40005000000 */
[----:B------:R-:W-:-:S03]  /*0f30*/  SEL R0, R0, R3, !P2 ;  /* 0x0000000300007207 */ /* 0x000fc60005000000 */
[----:B------:R1:W-:Y:S04]  /*0f40*/  STL [R1+0x80], R2 ;  /* 0x0000800201007387 */ /* 0x0003e80000100800 */
[----:B------:R1:W-:Y:S02]  /*0f50*/  STL [R1+0x84], R0 ;  /* 0x0000840001007387 */ /* 0x0003e40000100800 */
.L_x_8:
[----:B------:R-:W-:-:S08]  /*0f60*/  NOP ;  /* 0x0000000000007918 */ /* 0x000fd00000000000 */
[----:B------:R-:W2:Y:S02]  /*0f70*/  USETMAXREG.TRY_ALLOC.CTAPOOL UP0, 0xe8 ;  /* 0x000000e8000079c8 */ /* 0x000ea40008000600 */
[----:B--2---:R-:W-:-:S13]  /*0f80*/  PLOP3.LUT P0, PT, PT, PT, UP0, 0x80, 0x0 ;  /* 0x000000000000781c */ /* 0x004fda0003f0f008 */
[----:B------:R-:W-:Y:S05]  /*0f90*/  @!P0 BRA `(.L_x_8) ;  /* 0xfffffffc00f08947 */ /* 0x000fea000383ffff */
[----:B------:R-:W-:Y:S01]  /*0fa0*/  ULDC.64 UR4, c[0x0][0x598] ;  /* 0x0001660000047ab9 */ /* 0x000fe20000000a00 */
[----:B------:R-:W-:Y:S01]  /*0fb0*/  ULDC.64 UR18, c[0x0][0x208] ;  /* 0x0000820000127ab9 */ /* 0x000fe20000000a00 */
[----:B------:R-:W-:-:S04]  /*0fc0*/  ISETP.NE.U32.AND P0, PT, RZ, UR4, PT ;  /* 0x00000004ff007c0c */ /* 0x000fc8000bf05070 */
[----:B------:R-:W-:-:S13]  /*0fd0*/  ISETP.NE.AND.EX P0, PT, RZ, UR5, PT, P0 ;  /* 0x00000005ff007c0c */ /* 0x000fda000bf05300 */
[----:B------:R-:W-:Y:S05]  /*0fe0*/  @!P0 BRA `(.L_x_11) ;  /* 0x0000000000208947 */ /* 0x000fea0003800000 */
[----:B-1----:R-:W1:Y:S02]  /*0ff0*/  LDC.64 R2, c[0x0][0x598] ;  /* 0x00016600ff027b82 */ /* 0x002e640000000a00 */
[----:B-1----:R-:W2:Y:S02]  /*1000*/  LDG.E.64 R2, desc[UR18][R2.64] ;  /* 0x0000001202027981 */ /* 0x002ea4000c1e1b00 */
[----:B--2---:R-:W-:-:S04]  /*1010*/  ISETP.NE.U32.AND P0, PT, R2, RZ, PT ;  /* 0x000000ff0200720c */ /* 0x004fc80003f05070 */
[----:B------:R-:W-:-:S13]  /*1020*/  ISETP.NE.AND.EX P0, PT, R3, RZ, PT, P0 ;  /* 0x000000ff0300720c */ /* 0x000fda0003f05300 */
[----:B------:R-:W-:Y:S05]  /*1030*/  @!P0 BRA `(.L_x_11) ;  /* 0x00000000000c8947 */ /* 0x000fea0003800000 */
[----:B------:R-:W2:Y:S02]  /*1040*/  LD.E R2, desc[UR18][R2.64] ;  /* 0x0000001202027980 */ /* 0x000ea4000c101900 */
[----:B--2---:R-:W-:Y:S01]  /*1050*/  R2UR UR20, R2 ;  /* 0x00000000021472ca */ /* 0x004fe200000e0000 */
[----:B------:R-:W-:-:S14]  /*1060*/  BRA `(.L_x_12) ;  /* 0x0000000000247947 */ /* 0x000fdc0003800000 */
.L_x_11:
[----:B------:R-:W-:Y:S02]  /*1070*/  ULDC.64 UR4, c[0x0][0x588] ;  /* 0x0001620000047ab9 */ /* 0x000fe40000000a00 */
[----:B------:R-:W-:-:S04]  /*1080*/  ISETP.NE.U32.AND P0, PT, RZ, UR4, PT ;  /* 0x00000004ff007c0c */ /* 0x000fc8000bf05070 */
[----:B------:R-:W-:-:S13]  /*1090*/  ISETP.NE.AND.EX P0, PT, RZ, UR5, PT, P0 ;  /* 0x00000005ff007c0c */ /* 0x000fda000bf05300 */
[----:B------:R-:W-:Y:S05]  /*10a0*/  @!P0 BRA `(.L_x_13) ;  /* 0x0000000000108947 */ /* 0x000fea0003800000 */
[----:B-1----:R-:W1:Y:S02]  /*10b0*/  LDC.64 R2, c[0x0][0x588] ;  /* 0x00016200ff027b82 */ /* 0x002e640000000a00 */
[----:B-1----:R-:W2:Y:S02]  /*10c0*/  LDG.E R2, desc[UR18][R2.64] ;  /* 0x0000001202027981 */ /* 0x002ea4000c1e1900 */
[----:B--2---:R-:W-:Y:S01]  /*10d0*/  R2UR UR20, R2 ;  /* 0x00000000021472ca */ /* 0x004fe200000e0000 */
[----:B------:R-:W-:-:S14]  /*10e0*/  BRA `(.L_x_12) ;  /* 0x0000000000047947 */ /* 0x000fdc0003800000 */
.L_x_13:
[----:B------:R-:W-:-:S05]  /*10f0*/  ULDC UR20, c[0x0][0x580] ;  /* 0x0001600000147ab9 */ /* 0x000fca0000000800 */
.L_x_12:
[----:B------:R-:W-:Y:S02]  /*1100*/  ULDC.64 UR4, c[0x0][0x5a0] ;  /* 0x0001680000047ab9 */ /* 0x000fe40000000a00 */
        /* <DEDUP_REMOVED lines=11> */
.L_x_14:
        /* <DEDUP_REMOVED lines=8> */
.L_x_16:
[----:B------:R-:W-:-:S05]  /*1240*/  ULDC UR21, c[0x0][0x584] ;  /* 0x0001610000157ab9 */ /* 0x000fca0000000800 */
.L_x_15:
[----:B------:R-:W-:-:S13]  /*1250*/  LOP3.LUT P0, RZ, R4, 0xff, RZ, 0xc0, !PT ;  /* 0x000000ff04ff7812 */ /* 0x000fda000780c0ff */
[----:B------:R-:W-:Y:S05]  /*1260*/  @!P0 EXIT ;  /* 0x000000000000894d */ /* 0x000fea0003800000 */
[----:B------:R-:W-:Y:S01]  /*1270*/  ULDC UR4, c[0x0][0x28c] ;  /* 0x0000a30000047ab9 */ /* 0x000fe20000000800 */
[----:B------:R-:W-:Y:S02]  /*1280*/  ULOP3.LUT UR23, UR13, 0x1, URZ, 0xfc, !UPT ;  /* 0x000000010d177892 */ /* 0x000fe4000f8efc3f */
[----:B------:R-:W-:-:S04]  /*1290*/  UIADD3 UR4, UR4, 0x7f, URZ ;  /* 0x0000007f04047890 */ /* 0x000fc8000fffe03f */
[----:B------:R-:W-:-:S04]  /*12a0*/  USHF.R.S32.HI UR5, URZ, 0x1f, UR4 ;  /* 0x0000001f3f057899 */ /* 0x000fc80008011404 */
[----:B------:R-:W-:-:S03]  /*12b0*/  ULEA.HI UR5, UR5, UR4, URZ, 0x7 ;  /* 0x0000000405057291 */ /* 0x000fc6000f8f383f */
[----:B------:R-:W-:Y:S01]  /*12c0*/  UMOV UR4, URZ ;  /* 0x0000003f00047c82 */ /* 0x000fe20008000000 */
[----:B------:R-:W-:-:S03]  /*12d0*/  USHF.R.S32.HI UR12, URZ, 0x7, UR5 ;  /* 0x000000073f0c7899 */ /* 0x000fc60008011405 */
[----:B------:R-:W-:-:S09]  /*12e0*/  UMOV UR5, URZ ;  /* 0x0000003f00057c82 */ /* 0x000fd20008000000 */
.L_x_297:
[----:B-1----:R-:W1:Y:S01]  /*12f0*/  S2R R0, SR_TID.X ;  /* 0x0000000000007919 */ /* 0x002e620000002100 */
[----:B--2---:R-:W2:Y:S01]  /*1300*/  S2UR UR11, SR_CgaCtaId ;  /* 0x00000000000b79c3 */ /* 0x004ea20000008800 */
[----:B------:R-:W-:Y:S01]  /*1310*/  UMOV UR14, 0x400 ;  /* 0x00000400000e7882 */ /* 0x000fe20000000000 */
[----:B------:R-:W-:Y:S01]  /*1320*/  UMOV UR6, URZ ;  /* 0x0000003f00067c82 */ /* 0x000fe20008000000 */
[----:B------:R-:W-:Y:S01]  /*1330*/  STL [R1+0x6c], RZ ;  /* 0x00006cff01007387 */ /* 0x000fe20000100800 */
[----:B------:R-:W-:Y:S01]  /*1340*/  UMOV UR7, URZ ;  /* 0x0000003f00077c82 */ /* 0x000fe20008000000 */
[----:B------:R-:W-:Y:S01]  /*1350*/  UMOV UR8, URZ ;  /* 0x0000003f00087c82 */ /* 0x000fe20008000000 */
[----:B------:R-:W-:Y:S01]  /*1360*/  UMOV UR16, UR5 ;  /* 0x0000000500107c82 */ /* 0x000fe20008000000 */
[----:B------:R-:W-:Y:S01]  /*1370*/  STL [R1+0x68], RZ ;  /* 0x000068ff01007387 */ /* 0x000fe20000100800 */
[----:B---3--:R-:W3:Y:S01]  /*1380*/  LDC R2, c[0x0][0x28c] ;  /* 0x0000a300ff027b82 */ /* 0x008ee20000000800 */
[----:B------:R-:W-:Y:S01]  /*1390*/  UMOV UR17, UR4 ;  /* 0x0000000400117c82 */ /* 0x000fe20008000000 */
[----:B------:R-:W-:Y:S01]  /*13a0*/  CS2R R4, SRZ ;  /* 0x0000000000047805 */ /* 0x000fe2000001ff00 */
[----:B------:R-:W-:Y:S01]  /*13b0*/  STL [R1+0x64], RZ ;  /* 0x000064ff01007387 */ /* 0x000fe20000100800 */
[----:B------:R-:W-:-:S02]  /*13c0*/  CS2R R6, SRZ ;  /* 0x0000000000067805 */ /* 0x000fc4000001ff00 */
[----:B------:R-:W-:Y:S02]  /*13d0*/  CS2R R8, SRZ ;  /* 0x0000000000087805 */ /* 0x000fe4000001ff00 */
[----:B------:R-:W-:Y:S01]  /*13e0*/  CS2R R10, SRZ ;  /* 0x00000000000a7805 */ /* 0x000fe2000001ff00 */
[----:B------:R-:W-:Y:S01]  /*13f0*/  STL [R1+0x60], RZ ;  /* 0x000060ff01007387 */ /* 0x000fe20000100800 */
[----:B------:R-:W-:Y:S02]  /*1400*/  CS2R R12, SRZ ;  /* 0x00000000000c7805 */ /* 0x000fe4000001ff00 */
[----:B------:R-:W-:Y:S02]  /*1410*/  CS2R R14, SRZ ;  /* 0x00000000000e7805 */ /* 0x000fe4000001ff00 */
[----:B------:R-:W-:Y:S01]  /*1420*/  CS2R R16, SRZ ;  /* 0x0000000000107805 */ /* 0x000fe2000001ff00 */
[----:B------:R-:W-:Y:S01]  /*1430*/  STL [R1+0x5c], RZ ;  /* 0x00005cff01007387 */ /* 0x000fe20000100800 */
[----:B0-----:R-:W-:-:S02]  /*1440*/  CS2R R18, SRZ ;  /* 0x0000000000127805 */ /* 0x001fc4000001ff00 */
[----:B------:R-:W-:Y:S02]  /*1450*/  CS2R R20, SRZ ;  /* 0x0000000000147805 */ /* 0x000fe4000001ff00 */
[----:B------:R-:W-:Y:S01]  /*1460*/  CS2R R22, SRZ ;  /* 0x0000000000167805 */ /* 0x000fe2000001ff00 */
[----:B------:R-:W-:Y:S01]  /*1470*/  STL [R1+0x58], RZ ;  /* 0x000058ff01007387 */ /* 0x000fe20000100800 */
[----:B--2---:R-:W-:Y:S01]  /*1480*/  ULEA UR14, UR11, UR14, 0x18 ;  /* 0x0000000e0b0e7291 */ /* 0x004fe2000f8ec03f */
[----:B------:R-:W-:Y:S02]  /*1490*/  CS2R R152, SRZ ;  /* 0x0000000000987805 */ /* 0x000fe4000001ff00 */
[----:B------:R-:W-:Y:S01]  /*14a0*/  CS2R R154, SRZ ;  /* 0x00000000009a7805 */ /* 0x000fe2000001ff00 */
[----:B------:R-:W-:Y:S01]  /*14b0*/  STL [R1+0x54], RZ ;  /* 0x000054ff01007387 */ /* 0x000fe20000100800 */
[----:B------:R-:W-:Y:S02]  /*14c0*/  CS2R R156, SRZ ;  /* 0x00000000009c7805 */ /* 0x000fe4000001ff00 */
[----:B------:R-:W-:-:S02]  /*14d0*/  CS2R R158, SRZ ;  /* 0x00000000009e7805 */ /* 0x000fc4000001ff00 */
[----:B------:R-:W-:Y:S02]  /*14e0*/  CS2R R160, SRZ ;  /* 0x0000000000a07805 */ /* 0x000fe4000001ff00 */
[----:B-1----:R-:W-:Y:S01]  /*14f0*/  LOP3.LUT R0, R0, 0x80, RZ, 0xc0, !PT ;  /* 0x0000008000007812 */ /* 0x002fe200078ec0ff */
[----:B------:R-:W-:Y:S01]  /*1500*/  STL [R1+0x50], RZ ;  /* 0x000050ff01007387 */ /* 0x000fe20000100800 */
[----:B---3--:R-:W-:Y:S02]  /*1510*/  ISETP.GE.AND P0, PT, R2, 0x1, PT ;  /* 0x000000010200780c */ /* 0x008fe40003f06270 */
[----:B------:R-:W-:Y:S02]  /*1520*/  CS2R R2, SRZ ;  /* 0x0000000000027805 */ /* 0x000fe4000001ff00 */
[----:B------:R-:W-:Y:S01]  /*1530*/  SHF.R.U32.HI R0, RZ, 0x7, R0 ;  /* 0x00000007ff007819 */ /* 0x000fe20000011600 */
        /* <DEDUP_REMOVED lines=8> */
[----:B------:R-:W0:Y:S01]  /*15c0*/  SHFL.IDX PT, R0, R0, RZ, 0x1f ;  /* 0x00001fff00007589 */ /* 0x000e2200000e0000 */
[----:B------:R-:W-:-:S02]  /*15d0*/  CS2R R174, SRZ ;  /* 0x0000000000ae7805 */ /* 0x000fc4000001ff00 */
[----:B------:R-:W-:Y:S02]  /*15e0*/  CS2R R176, SRZ ;  /* 0x0000000000b07805 */ /* 0x000fe4000001ff00 */
[----:B------:R-:W-:Y:S01]  /*15f0*/  CS2R R178, SRZ ;  /* 0x0000000000b27805 */ /* 0x000fe2000001ff00 */
[----:B------:R1:W-:Y:S01]  /*1600*/  STL [R1+0x44], RZ ;  /* 0x000044ff01007387 */ /* 0x0003e20000100800 */
[----:B------:R-:W-:Y:S02]  /*1610*/  CS2R R180, SRZ ;  /* 0x0000000000b47805 */ /* 0x000fe4000001ff00 */
[----:B------:R-:W-:Y:S02]  /*1620*/  CS2R R182, SRZ ;  /* 0x0000000000b67805 */ /* 0x000fe4000001ff00 */
[----:B------:R-:W-:Y:S01]  /*1630*/  CS2R R184, SRZ ;  /* 0x0000000000b87805 */ /* 0x000fe2000001ff00 */
[----:B------:R1:W-:Y:S01]  /*1640*/  STL [R1+0x40], RZ ;  /* 0x000040ff01007387 */ /* 0x0003e20000100800 */
        /* <DEDUP_REMOVED lines=14> */
[----:B------:R-:W-:Y:S02]  /*1730*/  CS2R R208, SRZ ;  /* 0x0000000000d07805 */ /* 0x000fe4000001ff00 */
[----:B0-----:R-:W-:Y:S01]  /*1740*/  R2UR UR9, R0 ;  /* 0x00000000000972ca */ /* 0x001fe200000e0000 */
[----:B------:R1:W-:Y:S01]  /*1750*/  STL [R1+0x30], RZ ;  /* 0x000030ff01007387 */ /* 0x0003e20000100800 */
[----:B------:R-:W-:Y:S01]  /*1760*/  IMAD.MOV.U32 R0, RZ, RZ, RZ ;  /* 0x000000ffff007224 */ /* 0x000fe200078e00ff */
[----:B------:R-:W-:-:S02]  /*1770*/  CS2R R210, SRZ ;  /* 0x0000000000d27805 */ /* 0x000fc4000001ff00 */
[----:B------:R-:W-:Y:S01]  /*1780*/  CS2R R212, SRZ ;  /* 0x0000000000d47805 */ /* 0x000fe2000001ff00 */
[----:B------:R1:W-:Y:S01]  /*1790*/  STL [R1+0x2c], RZ ;  /* 0x00002cff01007387 */ /* 0x0003e20000100800 */
[----:B------:R-:W-:Y:S02]  /*17a0*/  CS2R R214, SRZ ;  /* 0x0000000000d67805 */ /* 0x000fe4000001ff00 */
[----:B------:R-:W-:Y:S02]  /*17b0*/  CS2R R216, SRZ ;  /* 0x0000000000d87805 */ /* 0x000fe4000001ff00 */
[----:B------:R-:W-:Y:S01]  /*17c0*/  CS2R R218, SRZ ;  /* 0x0000000000da7805 */ /* 0x000fe2000001ff00 */
[----:B------:R1:W-:Y:S01]  /*17d0*/  STL [R1+0x28], RZ ;  /* 0x000028ff01007387 */ /* 0x0003e20000100800 */
[----:B------:R-:W-:Y:S02]  /*17e0*/  CS2R R220, SRZ ;  /* 0x0000000000dc7805 */ /* 0x000fe4000001ff00 */
[----:B------:R-:W-:-:S02]  /*17f0*/  CS2R R222, SRZ ;  /* 0x0000000000de7805 */ /* 0x000fc4000001ff00 */
[----:B------:R-:W-:Y:S01]  /*1800*/  CS2R R224, SRZ ;  /* 0x0000000000e07805 */ /* 0x000fe2000001ff00 */
[----:B------:R1:W-:Y:S01]  /*1810*/  STL [R1+0x24], RZ ;  /* 0x000024ff01007387 */ /* 0x0003e20000100800 */
[----:B------:R-:W-:Y:S01]  /*1820*/  ULEA.HI UR10, UR9, UR9, URZ, 0x1 ;  /* 0x00000009090a7291 */ /* 0x000fe2000f8f083f */
[----:B------:R-:W-:Y:S01]  /*1830*/  CS2R R226, SRZ ;  /* 0x0000000000e27805 */ /* 0x000fe2000001ff00 */
[----:B------:R-:W-:Y:S01]  /*1840*/  IMAD.MOV.U32 R228, RZ, RZ, RZ ;  /* 0x000000ffffe47224 */ /* 0x000fe200078e00ff */
[----:B------:R1:W-:Y:S01]  /*1850*/  STL [R1+0x20], RZ ;  /* 0x000020ff01007387 */ /* 0x0003e20000100800 */
[----:B------:R-:W-:Y:S01]  /*1860*/  ULOP3.LUT UR10, UR10, 0x7fffe, URZ, 0xc0, !UPT ;  /* 0x0007fffe0a0a7892 */ /* 0x000fe2000f8ec03f */
[----:B------:R-:W-:Y:S02]  /*1870*/  CS2R R24, SRZ ;  /* 0x0000000000187805 */ /* 0x000fe4000001ff00 */
[----:B------:R-:W-:Y:S01]  /*1880*/  CS2R R26, SRZ ;  /* 0x00000000001a7805 */ /* 0x000fe2000001ff00 */
[----:B------:R1:W-:Y:S01]  /*1890*/  STL [R1+0x1c], RZ ;  /* 0x00001cff01007387 */ /* 0x0003e20000100800 */
[----:B------:R-:W-:Y:S01]  /*18a0*/  UIADD3 UR10, UR9, -UR10, URZ ;  /* 0x8000000a090a7290 */ /* 0x000fe2000fffe03f */
[----:B------:R-:W-:-:S02]  /*18b0*/  CS2R R28, SRZ ;  /* 0x00000000001c7805 */ /* 0x000fc4000001ff00 */
[----:B----4-:R-:W-:Y:S01]  /*18c0*/  CS2R R30, SRZ ;  /* 0x00000000001e7805 */ /* 0x010fe2000001ff00 */
[----:B------:R1:W-:Y:S01]  /*18d0*/  STL [R1+0x18], RZ ;  /* 0x000018ff01007387 */ /* 0x0003e20000100800 */
[----:B------:R-:W-:Y:S01]  /*18e0*/  ULEA UR10, UR10, UR14, 0xd ;  /* 0x0000000e0a0a7291 */ /* 0x000fe2000f8e683f */
[----:B------:R-:W-:Y:S02]  /*18f0*/  CS2R R32, SRZ ;  /* 0x0000000000207805 */ /* 0x000fe4000001ff00 */
[----:B------:R-:W-:Y:S01]  /*1900*/  CS2R R34, SRZ ;  /* 0x0000000000227805 */ /* 0x000fe2000001ff00 */
[----:B------:R1:W-:Y:S01]  /*1910*/  STL [R1+0x14], RZ ;  /* 0x000014ff01007387 */ /* 0x0003e20000100800 */
[----:B------:R-:W-:Y:S01]  /*1920*/  UIADD3 UR10, UR10, 0x100, URZ ;  /* 0x000001000a0a7890 */ /* 0x000fe2000fffe03f */
[----:B------:R-:W-:Y:S02]  /*1930*/  CS2R R36, SRZ ;  /* 0x0000000000247805 */ /* 0x000fe4000001ff00 */
[----:B------:R-:W-:Y:S01]  /*1940*/  CS2R R38, SRZ ;  /* 0x0000000000267805 */ /* 0x000fe2000001ff00 */
[----:B------:R1:W-:Y:S01]  /*1950*/  STL [R1+0x10], RZ ;  /* 0x000010ff01007387 */ /* 0x0003e20000100800 */
[----:B------:R-:W-:Y:S01]  /*1960*/  USHF.R.U32.HI UR10, URZ, 0x4, UR10 ;  /* 0x000000043f0a7899 */ /* 0x000fe2000801160a */
[----:B------:R-:W-:-:S02]  /*1970*/  CS2R R40, SRZ ;  /* 0x0000000000287805 */ /* 0x000fc4000001ff00 */
[----:B------:R-:W-:Y:S01]  /*1980*/  CS2R R42, SRZ ;  /* 0x00000000002a7805 */ /* 0x000fe2000001ff00 */
[----:B------:R1:W-:Y:S01]  /*1990*/  STL [R1+0xc], RZ ;  /* 0x00000cff01007387 */ /* 0x0003e20000100800 */
[----:B------:R-:W-:Y:S01]  /*19a0*/  ULOP3.LUT UR15, UR10, 0x3fff, URZ, 0xc0, !UPT ;  /* 0x00003fff0a0f7892 */ /* 0x000fe2000f8ec03f */
        /* <DEDUP_REMOVED lines=10> */
[----:B------:R1:W-:Y:S01]  /*1a50*/  STL [R1], RZ ;  /* 0x000000ff01007387 */ /* 0x0003e20000100800 */
[----:B------:R-:W-:Y:S02]  /*1a60*/  CS2R R60, SRZ ;  /* 0x00000000003c7805 */ /* 0x000fe4000001ff00 */
[----:B------:R-:W-:Y:S02]  /*1a70*/  CS2R R62, SRZ ;  /* 0x00000000003e7805 */ /* 0x000fe4000001ff00 */
[----:B------:R-:W-:Y:S02]  /*1a80*/  CS2R R64, SRZ ;  /* 0x0000000000407805 */ /* 0x000fe4000001ff00 */
[----:B------:R-:W-:-:S02]  /*1a90*/  CS2R R66, SRZ ;  /* 0x0000000000427805 */ /* 0x000fc4000001ff00 */
[----:B------:R-:W-:Y:S02]  /*1aa0*/  CS2R R68, SRZ ;  /* 0x0000000000447805 */ /* 0x000fe4000001ff00 */
[----:B------:R-:W-:Y:S02]  /*1ab0*/  CS2R R70, SRZ ;  /* 0x0000000000467805 */ /* 0x000fe4000001ff00 */
        /* <DEDUP_REMOVED lines=39> */
[----:B------:R-:W-:Y:S01]  /*1d30*/  CS2R R150, SRZ ;  /* 0x0000000000967805 */ /* 0x000fe2000001ff00 */
[----:B-1----:R-:W-:Y:S06]  /*1d40*/  @!P0 BRA `(.L_x_17) ;  /* 0x0000001000948947 */ /* 0x002fec0003800000 */
[----:B------:R-:W-:-:S06]  /*1d50*/  UISETP.NE.AND UP0, UPT, UR23, 0x3, UPT ;  /* 0x000000031700788c */ /* 0x000fcc000bf05270 */
[----:B------:R-:W-:-:S13]  /*1d60*/  PLOP3.LUT P1, PT, PT, PT, UP0, 0x80, 0x0 ;  /* 0x000000000000781c */ /* 0x000fda0003f2f008 */
[----:B------:R-:W-:Y:S05]  /*1d70*/  @!P1 BRA `(.L_x_18) ;  /* 0x0000000000049947 */ /* 0x000fea0003800000 */
[----:B------:R-:W-:Y:S01]  /*1d80*/  BPT.TRAP 0x1 ;  /* 0x000000040000795c */ /* 0x000fe20000300000 */
.L_x_18:
[----:B------:R-:W-:Y:S01]  /*1d90*/  ULEA UR6, UR5, UR14, 0x3 ;  /* 0x0000000e05067291 */ /* 0x000fe2000f8e183f */
[----:B------:R-:W-:-:S05]  /*1da0*/  IMAD.U32 R0, RZ, RZ, UR4 ;  /* 0x00000004ff007e24 */ /* 0x000fca000f8e00ff */
[----:B------:R-:W-:-:S04]  /*1db0*/  SHF.L.U32 R0, R0, 0x1f, RZ ;  /* 0x0000001f00007819 */ /* 0x000fc800000006ff */
[----:B------:R0:W1:Y:S01]  /*1dc0*/  SYNCS.PHASECHK.TRANS64.TRYWAIT P0, [UR6], R0 ;  /* 0x00000000ff0075a7 */ /* 0x0000620008000146 */
[----:B------:R-:W-:Y:S05]  /*1dd0*/  @!P1 BRA `(.L_x_19) ;  /* 0x0000000000049947 */ /* 0x000fea0003800000 */
[----:B------:R-:W-:Y:S01]  /*1de0*/  BPT.TRAP 0x1 ;  /* 0x000000040000795c */ /* 0x000fe20000300000 */
.L_x_19:
[----:B-1----:R-:W-:Y:S05]  /*1df0*/  @P0 BRA `(.L_x_20) ;  /* 0x0000000000080947 */ /* 0x002fea0003800000 */
[----:B------:R-:W1:Y:S02]  /*1e00*/  SYNCS.PHASECHK.TRANS64.TRYWAIT P0, [UR6], R0 ;  /* 0x00000000ff0075a7 */ /* 0x000e640008000146 */
[----:B-1----:R-:W-:Y:S05]  /*1e10*/  @!P0 BRA `(.L_x_21) ;  /* 0x000000e400ac8947 */ /* 0x002fea0003800000 */
.L_x_20:
[----:B------:R-:W-:Y:S01]  /*1e20*/  UIADD3 UR6, UR14, 0x10100, URZ ;  /* 0x000101000e067890 */ /* 0x000fe2000fffe03f */
[----:B------:R-:W-:Y:S01]  /*1e30*/  WARPGROUP.ARRIVE ;  /* 0x00000000000079c5 */ /* 0x000fe20000000000 */
[----:B------:R-:W-:Y:S01]  /*1e40*/  ULOP3.LUT UR8, UR15, 0x10000, URZ, 0xfc, !UPT ;  /* 0x000100000f087892 */ /* 0x000fe2000f8efc3f */
[----:B------:R2:W-:Y:S01]  /*1e50*/  STL [R1+0x6c], RZ ;  /* 0x00006cff01007387 */ /* 0x0005e20000100800 */
[----:B------:R-:W-:Y:S01]  /*1e60*/  USHF.R.U32.HI UR6, URZ, 0x4, UR6 ;  /* 0x000000043f067899 */ /* 0x000fe20008011606 */
[----:B01----:R-:W-:Y:S01]  /*1e70*/  IMAD.MOV.U32 R0, RZ, RZ, RZ ;  /* 0x000000ffff007224 */ /* 0x003fe200078e00ff */
[----:B------:R-:W-:Y:S01]  /*1e80*/  UMOV UR9, 0x40000040 ;  /* 0x4000004000097882 */ /* 0x000fe20000000000 */
[----:B------:R-:W-:Y:S01]  /*1e90*/  UMOV UR11, 0x40000040 ;  /* 0x40000040000b7882 */ /* 0x000fe20000000000 */
[----:B------:R-:W-:Y:S01]  /*1ea0*/  ULOP3.LUT UR6, UR6, 0x3fff, URZ, 0xc0, !UPT ;  /* 0x00003fff06067892 */ /* 0x000fe2000f8ec03f */
[----:B------:R2:W-:Y:S01]  /*1eb0*/  STL [R1+0x68], RZ ;  /* 0x000068ff01007387 */ /* 0x0005e20000100800 */
[----:B------:R-:W-:-:S02]  /*1ec0*/  CS2R R2, SRZ ;  /* 0x0000000000027805 */ /* 0x000fc4000001ff00 */
[----:B------:R-:W-:Y:S01]  /*1ed0*/  CS2R R4, SRZ ;  /* 0x0000000000047805 */ /* 0x000fe2000001ff00 */
[----:B------:R-:W-:Y:S01]  /*1ee0*/  ULOP3.LUT UR7, UR6, 0x10000, URZ, 0xfc, !UPT ;  /* 0x0001000006077892 */ /* 0x000fe2000f8efc3f */
[----:B------:R2:W-:Y:S01]  /*1ef0*/  STL [R1+0x64], RZ ;  /* 0x000064ff01007387 */ /* 0x0005e20000100800 */
[----:B------:R-:W-:Y:S01]  /*1f00*/  ULEA UR6, UR5, UR8, 0xa ;  /* 0x0000000805067291 */ /* 0x000fe2000f8e503f */
[----:B------:R-:W-:Y:S01]  /*1f10*/  CS2R R6, SRZ ;  /* 0x0000000000067805 */ /* 0x000fe2000001ff00 */
[----:B------:R-:W-:Y:S01]  /*1f20*/  ULEA UR7, UR5, UR7, 0xb ;  /* 0x0000000705077291 */ /* 0x000fe2000f8e583f */
[----:B------:R2:W-:Y:S01]  /*1f30*/  STL [R1+0x60], RZ ;  /* 0x000060ff01007387 */ /* 0x0005e20000100800 */
[----:B------:R-:W-:Y:S02]  /*1f40*/  CS2R R8, SRZ ;  /* 0x0000000000087805 */ /* 0x000fe4000001ff00 */
[----:B------:R-:W-:Y:S02]  /*1f50*/  CS2R R10, SRZ ;  /* 0x00000000000a7805 */ /* 0x000fe4000001ff00 */
[----:B------:R-:W-:Y:S01]  /*1f60*/  CS2R R12, SRZ ;  /* 0x00000000000c7805 */ /* 0x000fe2000001ff00 */
[----:B------:R-:W-:Y:S01]  /*1f70*/  UMOV UR8, UR6 ;  /* 0x0000000600087c82 */ /* 0x000fe20008000000 */
[----:B------:R2:W-:Y:S01]  /*1f80*/  STL [R1+0x5c], RZ ;  /* 0x00005cff01007387 */ /* 0x0005e20000100800 */
[----:B------:R-:W-:Y:S01]  /*1f90*/  UMOV UR10, UR7 ;  /* 0x00000007000a7c82 */ /* 0x000fe20008000000 */
[----:B------:R-:W-:Y:S01]  /*1fa0*/  CS2R R14, SRZ ;  /* 0x00000000000e7805 */ /* 0x000fe2000001ff00 */
[----:B------:R-:W-:Y:S01]  /*1fb0*/  QGMMA.64x256x32.F32.E5M2.E5M2 R24, gdesc[UR8], RZ, !UPT ;  /* 0x03e00000081879f3 */ /* 0x000fe2000c7038ff */
[----:B------:R-:W-:Y:S01]  /*1fc0*/  UIADD3 UR8, UR6, 0x2, URZ ;  /* 0x0000000206087890 */ /* 0x000fe2000fffe03f */
[----:B------:R2:W-:Y:S01]  /*1fd0*/  STL [R1+0x58], RZ ;  /* 0x000058ff01007387 */ /* 0x0005e20000100800 */
[----:B------:R-:W-:Y:S01]  /*1fe0*/  UIADD3 UR10, UR7, 0x2, URZ ;  /* 0x00000002070a7890 */ /* 0x000fe2000fffe03f */
[----:B------:R-:W-:Y:S01]  /*1ff0*/  CS2R R16, SRZ ;  /* 0x0000000000107805 */ /* 0x000fe2000001ff00 */
[----:B------:R-:W-:Y:S01]  /*2000*/  UMOV UR9, 0x40000040 ;  /* 0x4000004000097882 */ /* 0x000fe20000000000 */
[----:B------:R-:W-:Y:S01]  /*2010*/  UMOV UR11, 0x40000040 ;  /* 0x40000040000b7882 */ /* 0x000fe20000000000 */
        /* <DEDUP_REMOVED lines=54> */
[----:B------:R-:W-:Y:S01]  /*2380*/  CS2R R226, SRZ ;  /* 0x0000000000e27805 */ /* 0x000fe2000001ff00 */
[----:B------:R-:W-:Y:S01]  /*2390*/  IMAD.MOV.U32 R228, RZ, RZ, RZ ;  /* 0x000000ffffe47224 */ /* 0x000fe200078e00ff */
[----:B------:R2:W-:Y:S04]  /*23a0*/  STL [R1+0x1c], RZ ;  /* 0x00001cff01007387 */ /* 0x0005e80000100800 */
[----:B------:R2:W-:Y:S04]  /*23b0*/  STL [R1+0x18], RZ ;  /* 0x000018ff01007387 */ /* 0x0005e80000100800 */
[----:B------:R2:W-:Y:S04]  /*23c0*/  STL [R1+0x14], RZ ;  /* 0x000014ff01007387 */ /* 0x0005e80000100800 */
[----:B------:R2:W-:Y:S04]  /*23d0*/  STL [R1+0x10], RZ ;  /* 0x000010ff01007387 */ /* 0x0005e80000100800 */
[----:B------:R2:W-:Y:S04]  /*23e0*/  STL [R1+0xc], RZ ;  /* 0x00000cff01007387 */ /* 0x0005e80000100800 */
[----:B------:R2:W-:Y:S04]  /*23f0*/  STL [R1+0x8], RZ ;  /* 0x000008ff01007387 */ /* 0x0005e80000100800 */
[----:B------:R2:W-:Y:S04]  /*2400*/  STL [R1+0x4], RZ ;  /* 0x000004ff01007387 */ /* 0x0005e80000100800 */
[----:B------:R2:W-:Y:S01]  /*2410*/  STL [R1], RZ ;  /* 0x000000ff01007387 */ /* 0x0005e20000100800 */
[----:B------:R-:W-:Y:S01]  /*2420*/  QGMMA.64x256x32.F32.E5M2.E5M2 R24, gdesc[UR8], R24 ;  /* 0x03e00000081879f3 */ /* 0x000fe20008703818 */
[----:B------:R-:W-:-:S02]  /*2430*/  UIADD3 UR8, UR6, 0x4, URZ ;  /* 0x0000000406087890 */ /* 0x000fc4000fffe03f */
[----:B------:R-:W-:Y:S01]  /*2440*/  UIADD3 UR10, UR7, 0x4, URZ ;  /* 0x00000004070a7890 */ /* 0x000fe2000fffe03f */
[----:B------:R-:W-:Y:S01]  /*2450*/  UMOV UR9, 0x40000040 ;  /* 0x4000004000097882 */ /* 0x000fe20000000000 */
[----:B------:R-:W-:-:S15]  /*2460*/  UMOV UR11, 0x40000040 ;  /* 0x40000040000b7882 */ /* 0x000fde0000000000 */
[----:B------:R-:W-:-:S08]  /*2470*/  NOP ;  /* 0x0000000000007918 */ /* 0x000fd00000000000 */
[----:B------:R-:W-:Y:S01]  /*2480*/  QGMMA.64x256x32.F32.E5M2.E5M2 R24, gdesc[UR8], R24 ;  /* 0x03e00000081879f3 */ /* 0x000fe20008703818 */
[----:B------:R-:W-:Y:S02]  /*2490*/  UIADD3 UR10, UR7, 0x6, URZ ;  /* 0x00000006070a7890 */ /* 0x000fe4000fffe03f */
[----:B------:R-:W-:Y:S01]  /*24a0*/  UIADD3 UR8, UR6, 0x6, URZ ;  /* 0x0000000606087890 */ /* 0x000fe2000fffe03f */
[----:B------:R-:W-:Y:S01]  /*24b0*/  ULDC UR7, c[0x0][0x50c] ;  /* 0x0001430000077ab9 */ /* 0x000fe20000000800 */
[----:B------:R-:W-:Y:S01]  /*24c0*/  UMOV UR9, 0x40000040 ;  /* 0x4000004000097882 */ /* 0x000fe20000000000 */
[----:B------:R-:W-:Y:S01]  /*24d0*/  UISETP.NE.AND UP0, UPT, UR7, 0x4, UPT ;  /* 0x000000040700788c */ /* 0x000fe2000bf05270 */
[----:B------:R-:W-:Y:S01]  /*24e0*/  UMOV UR11, 0x40000040 ;  /* 0x40000040000b7882 */ /* 0x000fe20000000000 */
[----:B------:R-:W-:Y:S02]  /*24f0*/  UMOV UR6, 0x4 ;  /* 0x0000000400067882 */ /* 0x000fe40000000000 */
[----:B------:R-:W-:-:S06]  /*2500*/  USEL UR7, URZ, 0x1, UP0 ;  /* 0x000000013f077887 */ /* 0x000fcc0008000000 */
[----:B------:R-:W-:-:S12]  /*2510*/  ISETP.NE.AND P0, PT, RZ, UR7, PT ;  /* 0x00000007ff007c0c */ /* 0x000fd8000bf05270 */
[----:B------:R-:W-:Y:S01]  /*2520*/  QGMMA.64x256x32.F32.E5M2.E5M2 R24, gdesc[UR8], R24, gsb0 ;  /* 0x03e00000081879f3 */ /* 0x000fe20008003818 */
[----:B--2---:R-:W-:Y:S05]  /*2530*/  @!P0 BRA `(.L_x_22) ;  /* 0x0000000800808947 */ /* 0x004fea0003800000 */
[----:B------:R-:W-:Y:S02]  /*2540*/  WARPGROUP.DEPBAR.LE gsb0, 0x0 ;  /* 0x00008000000079c5 */ /* 0x000fe40000010000 */
[----:B------:R-:W-:-:S01]  /*2550*/  FADD R227, RZ, R25 ;  /* 0x00000019ffe37221 */ /* 0x000fc20000000000 */
[----:B------:R-:W-:Y:S01]  /*2560*/  FADD R228, RZ, R24 ;  /* 0x00000018ffe47221 */ /* 0x000fe20000000000 */
[----:B------:R-:W-:-:S01]  /*2570*/  FADD R226, RZ, R26 ;  /* 0x0000001affe27221 */ /* 0x000fc20000000000 */
[----:B------:R-:W-:Y:S01]  /*2580*/  FADD R225, RZ, R27 ;  /* 0x0000001bffe17221 */ /* 0x000fe20000000000 */
[----:B------:R-:W-:-:S01]  /*2590*/  FADD R224, RZ, R28 ;  /* 0x0000001cffe07221 */ /* 0x000fc20000000000 */
[----:B------:R0:W-:Y:S01]  /*25a0*/  STL [R1+0x88], R227 ;  /* 0x000088e301007387 */ /* 0x0001e20000100800 */
[----:B------:R-:W-:-:S01]  /*25b0*/  FADD R223, RZ, R29 ;  /* 0x0000001dffdf7221 */ /* 0x000fc20000000000 */
[----:B------:R-:W-:Y:S01]  /*25c0*/  FADD R222, RZ, R30 ;  /* 0x0000001effde7221 */ /* 0x000fe20000000000 */
[----:B------:R-:W-:-:S01]  /*25d0*/  FADD R221, RZ, R31 ;  /* 0x0000001fffdd7221 */ /* 0x000fc20000000000 */
[----:B------:R-:W-:Y:S01]  /*25e0*/  FADD R220, RZ, R32 ;  /* 0x00000020ffdc7221 */ /* 0x000fe20000000000 */
[----:B------:R-:W-:-:S01]  /*25f0*/  FADD R219, RZ, R33 ;  /* 0x00000021ffdb7221 */ /* 0x000fc20000000000 */
[----:B------:R-:W-:Y:S01]  /*2600*/  FADD R218, RZ, R34 ;  /* 0x00000022ffda7221 */ /* 0x000fe20000000000 */
[----:B------:R-:W-:-:S01]  /*2610*/  FADD R217, RZ, R35 ;  /* 0x00000023ffd97221 */ /* 0x000fc20000000000 */
[----:B------:R-:W-:Y:S01]  /*2620*/  FADD R216, RZ, R36 ;  /* 0x00000024ffd87221 */ /* 0x000fe20000000000 */
[----:B------:R-:W-:-:S01]  /*2630*/  FADD R215, RZ, R37 ;  /* 0x00000025ffd77221 */ /* 0x000fc20000000000 */
[----:B0-----:R-:W-:Y:S01]  /*2640*/  FADD R227, RZ, R124 ;  /* 0x0000007cffe37221 */ /* 0x001fe20000000000 */
[----:B------:R-:W-:-:S01]  /*2650*/  FADD R214, RZ, R38 ;  /* 0x00000026ffd67221 */ /* 0x000fc20000000000 */
[----:B------:R-:W-:Y:S01]  /*2660*/  FADD R213, RZ, R39 ;  /* 0x00000027ffd57221 */ /* 0x000fe20000000000 */
[----:B------:R-:W-:-:S01]  /*2670*/  FADD R212, RZ, R40 ;  /* 0x00000028ffd47221 */ /* 0x000fc20000000000 */
[----:B------:R-:W-:Y:S01]  /*2680*/  FADD R211, RZ, R41 ;  /* 0x00000029ffd37221 */ /* 0x000fe20000000000 */
[----:B------:R0:W-:Y:S01]  /*2690*/  STL [R1], R227 ;  /* 0x000000e301007387 */ /* 0x0001e20000100800 */
        /* <DEDUP_REMOVED lines=94> */
[----:B0-----:R-:W-:-:S05]  /*2c80*/  FADD R227, RZ, R131 ;  /* 0x00000083ffe37221 */ /* 0x001fca0000000000 */
[----:B------:R0:W-:Y:S02]  /*2c90*/  STL [R1+0x1c], R227 ;  /* 0x00001ce301007387 */ /* 0x0001e40000100800 */
        /* <DEDUP_REMOVED lines=39> */
[----:B------:R0:W-:Y:S04]  /*2f10*/  STL [R1+0x6c], R227 ;  /* 0x00006ce301007387 */ /* 0x0001e80000100800 */
[----:B0-----:R0:W5:Y:S01]  /*2f20*/  LDL.LU R227, [R1+0x88] ;  /* 0x0000880001e37983 */ /* 0x0011620000300800 */
[----:B------:R-:W-:-:S05]  /*2f30*/  UMOV UR6, URZ ;  /* 0x0000003f00067c82 */ /* 0x000fca0008000000 */
.L_x_22:
[----:B------:R-:W-:Y:S01]  /*2f40*/  UIADD3 UR16, UR5, 0x1, URZ ;  /* 0x0000000105107890 */ /* 0x000fe2000fffe03f */
[----:B------:R-:W-:-:S03]  /*2f50*/  UMOV UR8, 0x1 ;  /* 0x0000000100087882 */ /* 0x000fc60000000000 */
[----:B------:R-:W-:-:S04]  /*2f60*/  UISETP.NE.AND UP0, UPT, UR16, 0x4, UPT ;  /* 0x000000041000788c */ /* 0x000fc8000bf05270 */
[----:B------:R-:W-:Y:S02]  /*2f70*/  USEL UR17, URZ, 0x1, UP0 ;  /* 0x000000013f117887 */ /* 0x000fe40008000000 */
[----:B------:R-:W-:Y:S02]  /*2f80*/  USEL UR16, UR16, URZ, UP0 ;  /* 0x0000003f10107287 */ /* 0x000fe40008000000 */
[----:B------:R-:W-:-:S12]  /*2f90*/  ULOP3.LUT UR17, UR4, UR17, URZ, 0x3c, !UPT ;  /* 0x0000001104117292 */ /* 0x000fd8000f8e3c3f */
.L_x_17:
[----:B------:R-:W-:-:S04]  /*2fa0*/  UISETP.LT.AND UP0, UPT, UR12, 0x1, UPT ;  /* 0x000000010c00788c */ /* 0x000fc8000bf01270 */
[----:B------:R-:W-:-:S04]  /*2fb0*/  USEL UR9, UR12, 0x1, UP0 ;  /* 0x000000010c097887 */ /* 0x000fc80008000000 */
[----:B------:R-:W-:-:S04]  /*2fc0*/  UIADD3 UR9, UR12, -UR9, URZ ;  /* 0x800000090c097290 */ /* 0x000fc8000fffe03f */
[----:B------:R-:W-:-:S06]  /*2fd0*/  UISETP.GE.AND UP0, UPT, UR9, 0x1, UPT ;  /* 0x000000010900788c */ /* 0x000fcc000bf06270 */
[----:B------:R-:W-:-:S13]  /*2fe0*/  PLOP3.LUT P0, PT, PT, PT, UP0, 0x80, 0x0 ;  /* 0x000000000000781c */ /* 0x000fda0003f0f008 */
[----:B------:R-:W-:Y:S05]  /*2ff0*/  @!P0 BRA `(.L_x_23) ;  /* 0x0000001000dc8947 */ /* 0x000fea0003800000 */
[----:B------:R-:W-:Y:S01]  /*3000*/  UMOV UR24, UR9 ;  /* 0x0000000900187c82 */ /* 0x000fe20008000000 */
[----:B------:R-:W-:Y:S01]  /*3010*/  UMOV UR25, UR5 ;  /* 0x0000000500197c82 */ /* 0x000fe20008000000 */
[----:B------:R-:W-:-:S05]  /*3020*/  ULDC UR27, c[0x0][0x50c] ;  /* 0x00014300001b7ab9 */ /* 0x000fca0000000800 */
.L_x_31:
[----:B------:R-:W-:-:S06]  /*3030*/  UISETP.NE.AND UP0, UPT, UR23, 0x3, UPT ;  /* 0x000000031700788c */ /* 0x000fcc000bf05270 */
[----:B------:R-:W-:-:S13]  /*3040*/  PLOP3.LUT P1, PT, PT, PT, UP0, 0x80, 0x0 ;  /* 0x000000000000781c */ /* 0x000fda0003f2f008 */
[----:B-----5:R-:W-:Y:S05]  /*3050*/  @!P1 BRA `(.L_x_24) ;  /* 0x0000000000049947 */ /* 0x020fea0003800000 */
[----:B------:R-:W-:Y:S01]  /*3060*/  BPT.TRAP 0x1 ;  /* 0x000000040000795c */ /* 0x000fe20000300000 */
.L_x_24:
[----:B------:R-:W1:Y:S01]  /*3070*/  S2UR UR9, SR_CgaCtaId ;  /* 0x00000000000979c3 */ /* 0x000e620000008800 */
[----:B------:R-:W-:Y:S01]  /*3080*/  UMOV UR14, 0x400 ;  /* 0x00000400000e7882 */ /* 0x000fe20000000000 */
[----:B------:R-:W-:-:S05]  /*3090*/  IMAD.U32 R229, RZ, RZ, UR17 ;  /* 0x00000011ffe57e24 */ /* 0x000fca000f8e00ff */
[----:B------:R-:W-:Y:S01]  /*30a0*/  SHF.L.U32 R229, R229, 0x1f, RZ ;  /* 0x0000001fe5e57819 */ /* 0x000fe200000006ff */
[----:B-1----:R-:W-:-:S04]  /*30b0*/  ULEA UR14, UR9, UR14, 0x18 ;  /* 0x0000000e090e7291 */ /* 0x002fc8000f8ec03f */
[----:B------:R-:W-:-:S09]  /*30c0*/  ULEA UR9, UR16, UR14, 0x3 ;  /* 0x0000000e10097291 */ /* 0x000fd2000f8e183f */
[----:B------:R1:W2:Y:S01]  /*30d0*/  SYNCS.PHASECHK.TRANS64.TRYWAIT P0, [UR9], R229 ;  /* 0x000000e5ff0075a7 */ /* 0x0002a20008000149 */
[----:B------:R-:W-:Y:S05]  /*30e0*/  @!P1 BRA `(.L_x_25) ;  /* 0x0000000000049947 */ /* 0x000fea0003800000 */
[----:B------:R-:W-:Y:S01]  /*30f0*/  BPT.TRAP 0x1 ;  /* 0x000000040000795c */ /* 0x000fe20000300000 */
.L_x_25:
[----:B--2---:R-:W-:Y:S05]  /*3100*/  @P0 BRA `(.L_x_26) ;  /* 0x0000000000080947 */ /* 0x004fea0003800000 */
[----:B------:R-:W2:Y:S02]  /*3110*/  SYNCS.PHASECHK.TRANS64.TRYWAIT P0, [UR9], R229 ;  /* 0x000000e5ff0075a7 */ /* 0x000ea40008000149 */
[----:B--2---:R-:W-:Y:S05]  /*3120*/  @!P0 BRA `(.L_x_27) ;  /* 0x000000d400008947 */ /* 0x004fea0003800000 */
.L_x_26:
[----:B------:R-:W-:Y:S01]  /*3130*/  UIADD3 UR9, UR14, 0x10100, URZ ;  /* 0x000101000e097890 */ /* 0x000fe2000fffe03f */
[----:B------:R-:W-:Y:S01]  /*3140*/  WARPGROUP.ARRIVE ;  /* 0x00000000000079c5 */ /* 0x000fe20000000000 */
[----:B------:R-:W-:Y:S02]  /*3150*/  UISETP.NE.AND UP0, UPT, UR7, URZ, UPT ;  /* 0x0000003f0700728c */ /* 0x000fe4000bf05270 */
[----:B------:R-:W-:Y:S02]  /*3160*/  USHF.R.U32.HI UR9, URZ, 0x4, UR9 ;  /* 0x000000043f097899 */ /* 0x000fe40008011609 */
[----:B------:R-:W-:Y:S02]  /*3170*/  USEL UR8, UR8, URZ, !UP0 ;  /* 0x0000003f08087287 */ /* 0x000fe4000c000000 */
[----:B------:R-:W-:Y:S02]  /*3180*/  ULOP3.LUT UR9, UR9, 0x3fff, URZ, 0xc0, !UPT ;  /* 0x00003fff09097892 */ /* 0x000fe4000f8ec03f */
[----:B------:R-:W-:-:S02]  /*3190*/  ULOP3.LUT UR7, UR15, 0x10000, URZ, 0xfc, !UPT ;  /* 0x000100000f077892 */ /* 0x000fc4000f8efc3f */
[----:B------:R-:W-:Y:S02]  /*31a0*/  ULOP3.LUT UR9, UR9, 0x10000, URZ, 0xfc, !UPT ;  /* 0x0001000009097892 */ /* 0x000fe4000f8efc3f */
[----:B------:R-:W-:Y:S02]  /*31b0*/  UISETP.NE.U32.AND UP0, UPT, UR8, URZ, UPT ;  /* 0x0000003f0800728c */ /* 0x000fe4000bf05070 */
[----:B------:R-:W-:Y:S02]  /*31c0*/  ULEA UR7, UR16, UR7, 0xa ;  /* 0x0000000710077291 */ /* 0x000fe4000f8e503f */
[----:B------:R-:W-:Y:S01]  /*31d0*/  ULEA UR26, UR16, UR9, 0xb ;  /* 0x00000009101a7291 */ /* 0x000fe2000f8e583f */
[----:B------:R-:W-:Y:S02]  /*31e0*/  UMOV UR11, 0x40000040 ;  /* 0x40000040000b7882 */ /* 0x000fe40000000000 */
[----:B------:R-:W-:Y:S01]  /*31f0*/  UMOV UR9, 0x40000040 ;  /* 0x4000004000097882 */ /* 0x000fe20000000000 */
[----:B------:R-:W-:Y:S01]  /*3200*/  UIADD3 UR6, UR6, 0x4, URZ ;  /* 0x0000000406067890 */ /* 0x000fe2000fffe03f */
[----:B------:R-:W-:-:S02]  /*3210*/  UMOV UR8, UR7 ;  /* 0x0000000700087c82 */ /* 0x000fc40008000000 */
[----:B------:R-:W-:Y:S02]  /*3220*/  UMOV UR10, UR26 ;  /* 0x0000001a000a7c82 */ /* 0x000fe40008000000 */
[----:B------:R-:W-:Y:S01]  /*3230*/  QGMMA.64x256x32.F32.E5M2.E5M2 R24, gdesc[UR8], R24, UP0 ;  /* 0x03e00000081879f3 */ /* 0x000fe2000bf03818 */
[----:B------:R-:W-:Y:S02]  /*3240*/  UIADD3 UR8, UR7, 0x2, URZ ;  /* 0x0000000207087890 */ /* 0x000fe4000fffe03f */
[----:B------:R-:W-:Y:S01]  /*3250*/  UIADD3 UR10, UR26, 0x2, URZ ;  /* 0x000000021a0a7890 */ /* 0x000fe2000fffe03f */
[----:B------:R-:W-:Y:S01]  /*3260*/  UMOV UR9, 0x40000040 ;  /* 0x4000004000097882 */ /* 0x000fe20000000000 */
[----:B------:R-:W-:Y:S01]  /*3270*/  UMOV UR11, 0x40000040 ;  /* 0x40000040000b7882 */ /* 0x000fe20000000000 */
[----:B------:R-:W-:-:S15]  /*3280*/  UISETP.NE.AND UP0, UPT, UR6, UR27, UPT ;  /* 0x0000001b0600728c */ /* 0x000fde000bf05270 */
[----:B------:R-:W-:-:S07]  /*3290*/  NOP ;  /* 0x0000000000007918 */ /* 0x000fce0000000000 */
[----:B------:R-:W-:Y:S01]  /*32a0*/  QGMMA.64x256x32.F32.E5M2.E5M2 R24, gdesc[UR8], R24 ;  /* 0x03e00000081879f3 */ /* 0x000fe20008703818 */
[----:B------:R-:W-:Y:S02]  /*32b0*/  UIADD3 UR8, UR7, 0x4, URZ ;  /* 0x0000000407087890 */ /* 0x000fe4000fffe03f */
[----:B------:R-:W-:Y:S01]  /*32c0*/  UIADD3 UR10, UR26, 0x4, URZ ;  /* 0x000000041a0a7890 */ /* 0x000fe2000fffe03f */
[----:B------:R-:W-:Y:S01]  /*32d0*/  UMOV UR9, 0x40000040 ;  /* 0x4000004000097882 */ /* 0x000fe20000000000 */
[----:B------:R-:W-:-:S15]  /*32e0*/  UMOV UR11, 0x40000040 ;  /* 0x40000040000b7882 */ /* 0x000fde0000000000 */
[----:B------:R-:W-:-:S08]  /*32f0*/  NOP ;  /* 0x0000000000007918 */ /* 0x000fd00000000000 */
[----:B------:R-:W-:Y:S01]  /*3300*/  QGMMA.64x256x32.F32.E5M2.E5M2 R24, gdesc[UR8], R24 ;  /* 0x03e00000081879f3 */ /* 0x000fe20008703818 */
[----:B------:R-:W-:Y:S02]  /*3310*/  UIADD3 UR8, UR7, 0x6, URZ ;  /* 0x0000000607087890 */ /* 0x000fe4000fffe03f */
[----:B------:R-:W-:Y:S01]  /*3320*/  UIADD3 UR10, UR26, 0x6, URZ ;  /* 0x000000061a0a7890 */ /* 0x000fe2000fffe03f */
[----:B------:R-:W-:Y:S01]  /*3330*/  UMOV UR9, 0x40000040 ;  /* 0x4000004000097882 */ /* 0x000fe20000000000 */
[----:B------:R-:W-:Y:S01]  /*3340*/  UMOV UR11, 0x40000040 ;  /* 0x40000040000b7882 */ /* 0x000fe20000000000 */
[----:B------:R-:W-:-:S06]  /*3350*/  USEL UR7, URZ, 0x1, UP0 ;  /* 0x000000013f077887 */ /* 0x000fcc0008000000 */
[----:B------:R-:W-:-:S15]  /*3360*/  ISETP.NE.AND P0, PT, RZ, UR7, PT ;  /* 0x00000007ff007c0c */ /* 0x000fde000bf05270 */
[----:B------:R-:W-:-:S01]  /*3370*/  NOP ;  /* 0x0000000000007918 */ /* 0x000fc20000000000 */
[----:B------:R-:W-:Y:S03]  /*3380*/  QGMMA.64x256x32.F32.E5M2.E5M2 R24, gdesc[UR8], R24, gsb0 ;  /* 0x03e00000081879f3 */ /* 0x000fe60008003818 */
[----:B------:R-:W-:Y:S02]  /*3390*/  WARPGROUP.DEPBAR.LE gsb0, 0x1 ;  /* 0x00008000000079c5 */ /* 0x000fe40000010100 */
[----:B------:R-:W-:Y:S05]  /*33a0*/  @!P0 BRA `(.L_x_28) ;  /* 0x0000000c00708947 */ /* 0x000fea0003800000 */
[----:B------:R-:W-:Y:S02]  /*33b0*/  WARPGROUP.DEPBAR.LE gsb0, 0x0 ;  /* 0x00008000000079c5 */ /* 0x000fe40000010000 */
[----:B-----5:R-:W-:-:S01]  /*33c0*/  FADD R227, R25, R227 ;  /* 0x000000e319e37221 */ /* 0x020fc20000000000 */
[----:B------:R-:W-:Y:S01]  /*33d0*/  FADD R226, R26, R226 ;  /* 0x000000e21ae27221 */ /* 0x000fe20000000000 */
[----:B------:R-:W-:-:S01]  /*33e0*/  FADD R225, R27, R225 ;  /* 0x000000e11be17221 */ /* 0x000fc20000000000 */
[----:B------:R-:W-:Y:S01]  /*33f0*/  FADD R224, R28, R224 ;  /* 0x000000e01ce07221 */ /* 0x000fe20000000000 */
[----:B------:R-:W-:-:S01]  /*3400*/  FADD R223, R29, R223 ;  /* 0x000000df1ddf7221 */ /* 0x000fc20000000000 */
[----:B------:R2:W-:Y:S01]  /*3410*/  STL [R1+0x88], R227 ;  /* 0x000088e301007387 */ /* 0x0005e20000100800 */
[----:B------:R-:W-:-:S01]  /*3420*/  FADD R222, R30, R222 ;  /* 0x000000de1ede7221 */ /* 0x000fc20000000000 */
[----:B------:R-:W-:Y:S01]  /*3430*/  FADD R221, R31, R221 ;  /* 0x000000dd1fdd7221 */ /* 0x000fe20000000000 */
[----:B------:R-:W-:-:S01]  /*3440*/  FADD R220, R32, R220 ;  /* 0x000000dc20dc7221 */ /* 0x000fc20000000000 */
[----:B------:R-:W-:Y:S01]  /*3450*/  FADD R219, R33, R219 ;  /* 0x000000db21db7221 */ /* 0x000fe20000000000 */
[----:B------:R-:W-:-:S01]  /*3460*/  FADD R218, R34, R218 ;  /* 0x000000da22da7221 */ /* 0x000fc20000000000 */
[----:B------:R-:W-:Y:S01]  /*3470*/  FADD R217, R35, R217 ;  /* 0x000000d923d97221 */ /* 0x000fe20000000000 */
[----:B------:R-:W-:-:S01]  /*3480*/  FADD R216, R36, R216 ;  /* 0x000000d824d87221 */ /* 0x000fc20000000000 */
[----:B------:R-:W-:Y:S01]  /*3490*/  FADD R215, R37, R215 ;  /* 0x000000d725d77221 */ /* 0x000fe20000000000 */
[----:B------:R-:W-:-:S01]  /*34a0*/  FADD R214, R38, R214 ;  /* 0x000000d626d67221 */ /* 0x000fc20000000000 */
[----:B--2---:R-:W2:Y:S01]  /*34b0*/  LDL.LU R227, [R1+0x28] ;  /* 0x0000280001e37983 */ /* 0x004ea20000300800 */
[----:B------:R-:W-:-:S01]  /*34c0*/  FADD R213, R39, R213 ;  /* 0x000000d527d57221 */ /* 0x000fc20000000000 */
[----:B------:R-:W-:Y:S01]  /*34d0*/  FADD R212, R40, R212 ;  /* 0x000000d428d47221 */ /* 0x000fe20000000000 */
[----:B------:R-:W-:-:S01]  /*34e0*/  FADD R211, R41, R211 ;  /* 0x000000d329d37221 */ /* 0x000fc20000000000 */
[----:B------:R3:W-:Y:S01]  /*34f0*/  STL [R1+0x8c], R226 ;  /* 0x00008ce201007387 */ /* 0x0007e20000100800 */
[----:B------:R-:W-:-:S03]  /*3500*/  FADD R228, R24, R228 ;  /* 0x000000e418e47221 */ /* 0x000fc60000000000 */
[----:B---3--:R-:W3:Y:S04]  /*3510*/  LDL.LU R226, [R1+0x24] ;  /* 0x0000240001e27983 */ /* 0x008ee80000300800 */
[----:B------:R4:W-:Y:S04]  /*3520*/  STL [R1+0x90], R225 ;  /* 0x000090e101007387 */ /* 0x0009e80000100800 */
[----:B----4-:R-:W4:Y:S04]  /*3530*/  LDL.LU R225, [R1+0x20] ;  /* 0x0000200001e17983 */ /* 0x010f280000300800 */
[----:B------:R0:W-:Y:S04]  /*3540*/  STL [R1+0x94], R224 ;  /* 0x000094e001007387 */ /* 0x0001e80000100800 */
[----:B0-----:R-:W4:Y:S04]  /*3550*/  LDL.LU R224, [R1+0x1c] ;  /* 0x00001c0001e07983 */ /* 0x001f280000300800 */
        /* <DEDUP_REMOVED lines=13> */
[----:B0-----:R-:W4:Y:S04]  /*3630*/  LDL.LU R217, [R1] ;  /* 0x0000000001d97983 */ /* 0x001f280000300800 */
[----:B------:R-:W-:Y:S04]  /*3640*/  STL [R1+0xb4], R216 ;  /* 0x0000b4d801007387 */ /* 0x000fe80000100800 */
[----:B------:R-:W-:Y:S04]  /*3650*/  STL [R1+0xb8], R215 ;  /* 0x0000b8d701007387 */ /* 0x000fe80000100800 */
[----:B------:R-:W-:Y:S04]  /*3660*/  STL [R1+0xbc], R214 ;  /* 0x0000bcd601007387 */ /* 0x000fe80000100800 */
[----:B------:R-:W-:Y:S04]  /*3670*/  STL [R1+0xc0], R213 ;  /* 0x0000c0d501007387 */ /* 0x000fe80000100800 */
[----:B------:R-:W-:Y:S04]  /*3680*/  STL [R1+0xc4], R212 ;  /* 0x0000c4d401007387 */ /* 0x000fe80000100800 */
[----:B------:R0:W-:Y:S01]  /*3690*/  STL [R1+0xc8], R211 ;  /* 0x0000c8d301007387 */ /* 0x0001e20000100800 */
[----:B--2---:R-:W-:-:S01]  /*36a0*/  FADD R227, R134, R227 ;  /* 0x000000e386e37221 */ /* 0x004fc20000000000 */
[----:B---3--:R-:W-:Y:S01]  /*36b0*/  FADD R226, R133, R226 ;  /* 0x000000e285e27221 */ /* 0x008fe20000000000 */
[----:B----4-:R-:W-:-:S01]  /*36c0*/  FADD R225, R132, R225 ;  /* 0x000000e184e17221 */ /* 0x010fc20000000000 */
[----:B------:R-:W-:Y:S01]  /*36d0*/  FADD R224, R131, R224 ;  /* 0x000000e083e07221 */ /* 0x000fe20000000000 */
[----:B------:R-:W-:-:S01]  /*36e0*/  FADD R223, R130, R223 ;  /* 0x000000df82df7221 */ /* 0x000fc20000000000 */
[----:B------:R-:W-:Y:S01]  /*36f0*/  FADD R222, R129, R222 ;  /* 0x000000de81de7221 */ /* 0x000fe20000000000 */
[----:B------:R-:W-:-:S01]  /*3700*/  FADD R221, R128, R221 ;  /* 0x000000dd80dd7221 */ /* 0x000fc20000000000 */
[----:B------:R-:W-:Y:S01]  /*3710*/  FADD R220, R127, R220 ;  /* 0x000000dc7fdc7221 */ /* 0x000fe20000000000 */
[----:B------:R-:W-:-:S01]  /*3720*/  FADD R219, R126, R219 ;  /* 0x000000db7edb7221 */ /* 0x000fc20000000000 */
[----:B------:R-:W-:Y:S01]  /*3730*/  FADD R218, R125, R218 ;  /* 0x000000da7dda7221 */ /* 0x000fe20000000000 */
[----:B------:R-:W-:-:S05]  /*3740*/  FADD R217, R124, R217 ;  /* 0x000000d97cd97221 */ /* 0x000fca0000000000 */
[----:B------:R2:W-:Y:S04]  /*3750*/  STL [R1], R217 ;  /* 0x000000d901007387 */ /* 0x0005e80000100800 */
[----:B------:R3:W-:Y:S04]  /*3760*/  STL [R1+0x4], R218 ;  /* 0x000004da01007387 */ /* 0x0007e80000100800 */
[----:B------:R4:W-:Y:S04]  /*3770*/  STL [R1+0x8], R219 ;  /* 0x000008db01007387 */ /* 0x0009e80000100800 */
[----:B------:R1:W-:Y:S04]  /*3780*/  STL [R1+0xc], R220 ;  /* 0x00000cdc01007387 */ /* 0x0003e80000100800 */
[----:B------:R1:W-:Y:S04]  /*3790*/  STL [R1+0x10], R221 ;  /* 0x000010dd01007387 */ /* 0x0003e80000100800 */
[----:B------:R1:W-:Y:S04]  /*37a0*/  STL [R1+0x14], R222 ;  /* 0x000014de01007387 */ /* 0x0003e80000100800 */
[----:B------:R1:W-:Y:S04]  /*37b0*/  STL [R1+0x18], R223 ;  /* 0x000018df01007387 */ /* 0x0003e80000100800 */
[----:B------:R1:W-:Y:S04]  /*37c0*/  STL [R1+0x1c], R224 ;  /* 0x00001ce001007387 */ /* 0x0003e80000100800 */
[----:B0-----:R-:W4:Y:S04]  /*37d0*/  LDL.LU R211, [R1+0x2c] ;  /* 0x00002c0001d37983 */ /* 0x001f280000300800 */
[----:B------:R0:W-:Y:S04]  /*37e0*/  STL [R1+0x20], R225 ;  /* 0x000020e101007387 */ /* 0x0001e80000100800 */
[----:B------:R-:W4:Y:S04]  /*37f0*/  LDL.LU R212, [R1+0x30] ;  /* 0x0000300001d47983 */ /* 0x000f280000300800 */
[----:B------:R0:W-:Y:S04]  /*3800*/  STL [R1+0x24], R226 ;  /* 0x000024e201007387 */ /* 0x0001e80000100800 */
[----:B------:R-:W4:Y:S04]  /*3810*/  LDL.LU R213, [R1+0x34] ;  /* 0x0000340001d57983 */ /* 0x000f280000300800 */
[----:B------:R0:W-:Y:S04]  /*3820*/  STL [R1+0x28], R227 ;  /* 0x000028e301007387 */ /* 0x0001e80000100800 */
[----:B------:R-:W4:Y:S04]  /*3830*/  LDL.LU R214, [R1+0x38] ;  /* 0x0000380001d67983 */ /* 0x000f280000300800 */
[----:B------:R-:W4:Y:S04]  /*3840*/  LDL.LU R215, [R1+0x3c] ;  /* 0x00003c0001d77983 */ /* 0x000f280000300800 */
[----:B------:R-:W4:Y:S04]  /*3850*/  LDL.LU R216, [R1+0x40] ;  /* 0x0000400001d87983 */ /* 0x000f280000300800 */
[----:B--2---:R-:W2:Y:S04]  /*3860*/  LDL.LU R217, [R1+0x44] ;  /* 0x0000440001d97983 */ /* 0x004ea80000300800 */
[----:B---3--:R-:W3:Y:S04]  /*3870*/  LDL.LU R218, [R1+0x48] ;  /* 0x0000480001da7983 */ /* 0x008ee80000300800 */
[----:B----4-:R-:W4:Y:S04]  /*3880*/  LDL.LU R219, [R1+0x4c] ;  /* 0x00004c0001db7983 */ /* 0x010f280000300800 */
[----:B-1----:R-:W4:Y:S04]  /*3890*/  LDL.LU R220, [R1+0x50] ;  /* 0x0000500001dc7983 */ /* 0x002f280000300800 */
[----:B------:R-:W4:Y:S04]  /*38a0*/  LDL.LU R221, [R1+0x54] ;  /* 0x0000540001dd7983 */ /* 0x000f280000300800 */
[----:B------:R-:W4:Y:S04]  /*38b0*/  LDL.LU R222, [R1+0x58] ;  /* 0x0000580001de7983 */ /* 0x000f280000300800 */
[----:B------:R-:W4:Y:S04]  /*38c0*/  LDL.LU R223, [R1+0x5c] ;  /* 0x00005c0001df7983 */ /* 0x000f280000300800 */
[----:B------:R-:W4:Y:S04]  /*38d0*/  LDL.LU R224, [R1+0x60] ;  /* 0x0000600001e07983 */ /* 0x000f280000300800 */
[----:B0-----:R-:W4:Y:S04]  /*38e0*/  LDL.LU R225, [R1+0x64] ;  /* 0x0000640001e17983 */ /* 0x001f280000300800 */
[----:B------:R-:W4:Y:S04]  /*38f0*/  LDL.LU R226, [R1+0x68] ;  /* 0x0000680001e27983 */ /* 0x000f280000300800 */
[----:B------:R-:W4:Y:S01]  /*3900*/  LDL.LU R227, [R1+0x6c] ;  /* 0x00006c0001e37983 */ /* 0x000f220000300800 */
[----:B------:R-:W-:-:S05]  /*3910*/  FADD R211, R135, R211 ;  /* 0x000000d387d37221 */ /* 0x000fca0000000000 */
[----:B------:R0:W-:Y:S01]  /*3920*/  STL [R1+0x2c], R211 ;  /* 0x00002cd301007387 */ /* 0x0001e20000100800 */
[----:B------:R-:W-:-:S03]  /*3930*/  FADD R212, R136, R212 ;  /* 0x000000d488d47221 */ /* 0x000fc60000000000 */
[----:B0-----:R0:W5:Y:S01]  /*3940*/  LDL.LU R211, [R1+0xc8] ;  /* 0x0000c80001d37983 */ /* 0x0011620000300800 */
[----:B------:R-:W-:-:S03]  /*3950*/  FADD R213, R137, R213 ;  /* 0x000000d589d57221 */ /* 0x000fc60000000000 */
[----:B------:R1:W-:Y:S01]  /*3960*/  STL [R1+0x30], R212 ;  /* 0x000030d401007387 */ /* 0x0003e20000100800 */
[----:B------:R-:W-:-:S01]  /*3970*/  FADD R214, R138, R214 ;  /* 0x000000d68ad67221 */ /* 0x000fc20000000000 */
[----:B------:R-:W-:Y:S02]  /*3980*/  FADD R215, R139, R215 ;  /* 0x000000d78bd77221 */ /* 0x000fe40000000000 */
[----:B-1----:R0:W5:Y:S01]  /*3990*/  LDL.LU R212, [R1+0xc4] ;  /* 0x0000c40001d47983 */ /* 0x0021620000300800 */
[----:B------:R-:W-:-:S03]  /*39a0*/  FADD R216, R140, R216 ;  /* 0x000000d88cd87221 */ /* 0x000fc60000000000 */
[----:B------:R1:W-:Y:S01]  /*39b0*/  STL [R1+0x34], R213 ;  /* 0x000034d501007387 */ /* 0x0003e20000100800 */
[----:B--2---:R-:W-:-:S03]  /*39c0*/  FADD R217, R141, R217 ;  /* 0x000000d98dd97221 */ /* 0x004fc60000000000 */
[----:B-1----:R0:W5:Y:S01]  /*39d0*/  LDL.LU R213, [R1+0xc0] ;  /* 0x0000c00001d57983 */ /* 0x0021620000300800 */
[----:B---3--:R-:W-:-:S03]  /*39e0*/  FADD R218, R142, R218 ;  /* 0x000000da8eda7221 */ /* 0x008fc60000000000 */
[----:B------:R1:W-:Y:S01]  /*39f0*/  STL [R1+0x38], R214 ;  /* 0x000038d601007387 */ /* 0x0003e20000100800 */
[----:B----4-:R-:W-:-:S01]  /*3a00*/  FADD R219, R143, R219 ;  /* 0x000000db8fdb7221 */ /* 0x010fc20000000000 */
[----:B------:R-:W-:Y:S02]  /*3a10*/  FADD R220, R144, R220 ;  /* 0x000000dc90dc7221 */ /* 0x000fe40000000000 */
[----:B-1----:R0:W5:Y:S04]  /*3a20*/  LDL.LU R214, [R1+0xbc] ;  /* 0x0000bc0001d67983 */ /* 0x0021680000300800 */
[----:B------:R1:W-:Y:S01]  /*3a30*/  STL [R1+0x3c], R215 ;  /* 0x00003cd701007387 */ /* 0x0003e20000100800 */
[----:B------:R-:W-:-:S01]  /*3a40*/  FADD R221, R145, R221 ;  /* 0x000000dd91dd7221 */ /* 0x000fc20000000000 */
[----:B------:R-:W-:-:S02]  /*3a50*/  FADD R222, R146, R222 ;  /* 0x000000de92de7221 */ /* 0x000fc40000000000 */
[----:B-1----:R0:W5:Y:S04]  /*3a60*/  LDL.LU R215, [R1+0xb8] ;  /* 0x0000b80001d77983 */ /* 0x0021680000300800 */
[----:B------:R1:W-:Y:S01]  /*3a70*/  STL [R1+0x40], R216 ;  /* 0x000040d801007387 */ /* 0x0003e20000100800 */
[----:B------:R-:W-:-:S03]  /*3a80*/  FADD R223, R147, R223 ;  /* 0x000000df93df7221 */ /* 0x000fc60000000000 */
        /* <DEDUP_REMOVED lines=13> */
[----:B------:R1:W-:Y:S04]  /*3b60*/  STL [R1+0x54], R221 ;  /* 0x000054dd01007387 */ /* 0x0003e80000100800 */
        /* <DEDUP_REMOVED lines=12> */
[----:B-1----:R0:W5:Y:S01]  /*3c30*/  LDL.LU R227, [R1+0x88] ;  /* 0x0000880001e37983 */ /* 0x0021620000300800 */
        /* <DEDUP_REMOVED lines=82> */
[----:B0-----:R-:W-:-:S06]  /*4160*/  UMOV UR6, URZ ;  /* 0x0000003f00067c82 */ /* 0x001fcc0008000000 */
.L_x_28:
[----:B------:R-:W-:Y:S05]  /*4170*/  @!P1 BRA `(.L_x_29) ;  /* 0x0000000000049947 */ /* 0x000fea0003800000 */
[----:B------:R-:W-:Y:S01]  /*4180*/  BPT.TRAP 0x1 ;  /* 0x000000040000795c */ /* 0x000fe20000300000 */
.L_x_29:
[----:B------:R2:W-:Y:S04]  /*4190*/  STL [R1+0x8c], R2 ;  /* 0x00008c0201007387 */ /* 0x0005e80000100800 */
[----:B--2---:R-:W2:Y:S04]  /*41a0*/  LDL R2, [R1+0x70] ;  /* 0x0000700001027983 */ /* 0x004ea80000100800 */
[----:B-----5:R3:W-:Y:S04]  /*41b0*/  STL [R1+0x88], R0 ;  /* 0x0000880001007387 */ /* 0x0207e80000100800 */
[----:B---3--:R-:W3:Y:S01]  /*41c0*/  LDL R0, [R1+0x74] ;  /* 0x0000740001007983 */ /* 0x008ee20000100800 */
[----:B-1----:R-:W-:Y:S01]  /*41d0*/  IMAD.U32 R229, RZ, RZ, UR25 ;  /* 0x00000019ffe57e24 */ /* 0x002fe2000f8e00ff */
[----:B--2---:R-:W-:-:S02]  /*41e0*/  ISETP.NE.AND P0, PT, R2, RZ, PT ;  /* 0x000000ff0200720c */ /* 0x004fc40003f05270 */
[----:B------:R1:W5:Y:S11]  /*41f0*/  LDL.LU R2, [R1+0x8c] ;  /* 0x00008c0001027983 */ /* 0x0003760000300800 */
[----:B------:R-:W-:-:S05]  /*4200*/  @P0 LEA R229, R229, UR14, 0x3 ;  /* 0x0000000ee5e50c11 */ /* 0x000fca000f8e18ff */
[----:B------:R-:W-:-:S05]  /*4210*/  @P0 VIADD R229, R229, 0x20 ;  /* 0x00000020e5e50836 */ /* 0x000fca0000000000 */
[----:B---3--:R-:W-:Y:S02]  /*4220*/  @P0 PRMT R229, R0, 0x654, R229 ;  /* 0x0000065400e50816 */ /* 0x008fe400000000e5 */
[----:B------:R1:W5:Y:S01]  /*4230*/  LDL.LU R0, [R1+0x88] ;  /* 0x0000880001007983 */ /* 0x0003620000300800 */
[----:B------:R-:W-:Y:S01]  /*4240*/  UISETP.GT.U32.AND UP0, UPT, UR13, 0x1, UPT ;  /* 0x000000010d00788c */ /* 0x000fe2000bf04070 */
[----:B------:R1:W-:Y:S05]  /*4250*/  @P0 SYNCS.ARRIVE.TRANS64.RED.A1T0 RZ, [R229+URZ], RZ ;  /* 0x000000ffe5ff09a7 */ /* 0x0003ea000810043f */
[----:B------:R-:W-:-:S13]  /*4260*/  PLOP3.LUT P0, PT, PT, PT, UP0, 0x80, 0x0 ;  /* 0x000000000000781c */ /* 0x000fda0003f0f008 */
[----:B-1----:R-:W-:Y:S05]  /*4270*/  @P0 BRA `(.L_x_30) ;  /* 0x0000000000040947 */ /* 0x002fea0003800000 */
[----:B------:R-:W-:Y:S01]  /*4280*/  BPT.TRAP 0x1 ;  /* 0x000000040000795c */ /* 0x000fe20000300000 */
.L_x_30:
[----:B------:R-:W-:Y:S02]  /*4290*/  UISETP.GT.AND UP2, UPT, UR24, 0x1, UPT ;  /* 0x000000011800788c */ /* 0x000fe4000bf44270 */
[----:B------:R-:W-:Y:S02]  /*42a0*/  UIADD3 UR16, UR16, 0x1, URZ ;  /* 0x0000000110107890 */ /* 0x000fe4000fffe03f */
[----:B------:R-:W-:Y:S02]  /*42b0*/  UIADD3 UR25, UR25, 0x1, URZ ;  /* 0x0000000119197890 */ /* 0x000fe4000fffe03f */
[----:B------:R-:W-:Y:S01]  /*42c0*/  PLOP3.LUT P0, PT, PT, PT, UP2, 0x80, 0x0 ;  /* 0x000000000000781c */ /* 0x000fe20003f0f028 */
[----:B------:R-:W-:Y:S02]  /*42d0*/  UISETP.NE.AND UP0, UPT, UR16, 0x4, UPT ;  /* 0x000000041000788c */ /* 0x000fe4000bf05270 */
[----:B------:R-:W-:Y:S02]  /*42e0*/  UIADD3 UR9, UR24, -0x1, URZ ;  /* 0xffffffff18097890 */ /* 0x000fe4000fffe03f */
[----:B------:R-:W-:-:S02]  /*42f0*/  USEL UR8, URZ, 0x1, UP0 ;  /* 0x000000013f087887 */ /* 0x000fc40008000000 */
[----:B------:R-:W-:Y:S02]  /*4300*/  UISETP.NE.AND UP1, UPT, UR25, 0x4, UPT ;  /* 0x000000041900788c */ /* 0x000fe4000bf25270 */
[----:B------:R-:W-:Y:S02]  /*4310*/  ULOP3.LUT UR17, UR17, UR8, URZ, 0x3c, !UPT ;  /* 0x0000000811117292 */ /* 0x000fe4000f8e3c3f */
[----:B------:R-:W-:Y:S02]  /*4320*/  USEL UR16, UR16, URZ, UP0 ;  /* 0x0000003f10107287 */ /* 0x000fe40008000000 */
[----:B------:R-:W-:Y:S01]  /*4330*/  USEL UR25, UR25, URZ, UP1 ;  /* 0x0000003f19197287 */ /* 0x000fe20008800000 */
[----:B------:R-:W-:Y:S01]  /*4340*/  UMOV UR8, 0x1 ;  /* 0x0000000100087882 */ /* 0x000fe20000000000 */
[----:B------:R-:W-:Y:S01]  /*4350*/  UMOV UR24, UR9 ;  /* 0x0000000900187c82 */ /* 0x000fe20008000000 */
[----:B------:R-:W-:Y:S09]  /*4360*/  @P0 BRA `(.L_x_31) ;  /* 0xffffffec00300947 */ /* 0x000ff2000383ffff */
.L_x_23:
[----:B------:R-:W-:-:S04]  /*4370*/  UISETP.NE.AND UP0, UPT, UR6, URZ, UPT ;  /* 0x0000003f0600728c */ /* 0x000fc8000bf05270 */
[----:B------:R-:W-:-:S06]  /*4380*/  USEL UR6, URZ, 0x1, !UP0 ;  /* 0x000000013f067887 */ /* 0x000fcc000c000000 */
[----:B------:R-:W-:-:S13]  /*4390*/  ISETP.NE.AND P0, PT, RZ, UR6, PT ;  /* 0x00000006ff007c0c */ /* 0x000fda000bf05270 */
[----:B------:R-:W-:Y:S05]  /*43a0*/  @!P0 BRA `(.L_x_32) ;  /* 0x0000000c00c48947 */ /* 0x000fea0003800000 */
[----:B------:R-:W-:Y:S02]  /*43b0*/  WARPGROUP.DEPBAR.LE gsb0, 0x0 ;  /* 0x00008000000079c5 */ /* 0x000fe40000010000 */
[----:B-----5:R-:W-:Y:S01]  /*43c0*/  FADD R227, R25, R227 ;  /* 0x000000e319e37221 */ /* 0x020fe20000000000 */
[----:B------:R-:W-:-:S04]  /*43d0*/  FADD R228, R24, R228 ;  /* 0x000000e418e47221 */ /* 0x000fc80000000000 */
[----:B------:R1:W-:Y:S04]  /*43e0*/  STL [R1+0x88], R227 ;  /* 0x000088e301007387 */ /* 0x0003e80000100800 */
[----:B-1----:R-:W2:Y:S04]  /*43f0*/  LDL.LU R227, [R1+0x6c] ;  /* 0x00006c0001e37983 */ /* 0x002ea80000300800 */
[----:B--2---:R1:W-:Y:S04]  /*4400*/  STL [R1+0x8c], R227 ;  /* 0x00008ce301007387 */ /* 0x0043e80000100800 */
        /* <DEDUP_REMOVED lines=52> */
[----:B-1----:R-:W2:Y:S01]  /*4750*/  LDL.LU R227, [R1] ;  /* 0x0000000001e37983 */ /* 0x002ea20000300800 */
[----:B------:R-:W-:Y:S01]  /*4760*/  FADD R226, R26, R226 ;  /* 0x000000e21ae27221 */ /* 0x000fe20000000000 */
        /* <DEDUP_REMOVED lines=97> */
[----:B--2---:R-:W-:-:S05]  /*4d80*/  FADD R227, R124, R227 ;  /* 0x000000e37ce37221 */ /* 0x004fca0000000000 */
[----:B------:R1:W-:Y:S04]  /*4d90*/  STL [R1], R227 ;  /* 0x000000e301007387 */ /* 0x0003e80000100800 */
[----:B-1----:R-:W2:Y:S02]  /*4da0*/  LDL.LU R227, [R1+0xf4] ;  /* 0x0000f40001e37983 */ /* 0x002ea40000300800 */
[----:B--2---:R-:W-:-:S05]  /*4db0*/  FADD R227, R125, R227 ;  /* 0x000000e37de37221 */ /* 0x004fca0000000000 */
[----:B------:R1:W-:Y:S04]  /*4dc0*/  STL [R1+0x4], R227 ;  /* 0x000004e301007387 */ /* 0x0003e80000100800 */
        /* <DEDUP_REMOVED lines=78> */
[----:B-1----:R1:W5:Y:S02]  /*52b0*/  LDL.LU R227, [R1+0x88] ;  /* 0x0000880001e37983 */ /* 0x0023640000300800 */
.L_x_32:
[----:B------:R-:W-:Y:S02]  /*52c0*/  WARPGROUP.DEPBAR.LE gsb0, 0x0 ;  /* 0x00008000000079c5 */ /* 0x000fe40000010000 */
[----:B------:R-:W2:Y:S02]  /*52d0*/  LDC R24, c[0x0][0x28c] ;  /* 0x0000a300ff187b82 */ /* 0x000ea40000000800 */
[----:B--2---:R-:W-:-:S13]  /*52e0*/  ISETP.GE.AND P0, PT, R24, 0x1, PT ;  /* 0x000000011800780c */ /* 0x004fda0003f06270 */
[----:B------:R-:W-:Y:S05]  /*52f0*/  @!P0 BRA `(.L_x_33) ;  /* 0x0000000000688947 */ /* 0x000fea0003800000 */
[----:B------:R-:W-:-:S06]  /*5300*/  UISETP.NE.AND UP0, UPT, UR23, 0x3, UPT ;  /* 0x000000031700788c */ /* 0x000fcc000bf05270 */
[----:B------:R-:W-:-:S13]  /*5310*/  PLOP3.LUT P0, PT, PT, PT, UP0, 0x80, 0x0 ;  /* 0x000000000000781c */ /* 0x000fda0003f0f008 */
[----:B------:R-:W-:Y:S05]  /*5320*/  @!P0 BRA `(.L_x_34) ;  /* 0x0000000000048947 */ /* 0x000fea0003800000 */
[----:B------:R-:W-:Y:S01]  /*5330*/  BPT.TRAP 0x1 ;  /* 0x000000040000795c */ /* 0x000fe20000300000 */
.L_x_34:
[----:B-----5:R2:W-:Y:S04]  /*5340*/  STL [R1+0x8c], R2 ;  /* 0x00008c0201007387 */ /* 0x0205e80000100800 */
[----:B--2---:R-:W2:Y:S04]  /*5350*/  LDL R2, [R1+0x70] ;  /* 0x0000700001027983 */ /* 0x004ea80000100800 */
[----:B------:R3:W-:Y:S04]  /*5360*/  STL [R1+0x88], R0 ;  /* 0x0000880001007387 */ /* 0x0007e80000100800 */
[----:B---3--:R-:W3:Y:S01]  /*5370*/  LDL R0, [R1+0x74] ;  /* 0x0000740001007983 */ /* 0x008ee20000100800 */
[----:B------:R-:W-:Y:S01]  /*5380*/  UISETP.LT.AND UP1, UPT, UR12, 0x1, UPT ;  /* 0x000000010c00788c */ /* 0x000fe2000bf21270 */
[----:B------:R-:W-:Y:S01]  /*5390*/  IMAD.U32 R25, RZ, RZ, UR14 ;  /* 0x0000000eff197e24 */ /* 0x000fe2000f8e00ff */
[----:B--2---:R-:W-:-:S02]  /*53a0*/  ISETP.NE.AND P0, PT, R2, RZ, PT ;  /* 0x000000ff0200720c */ /* 0x004fc40003f05270 */
[----:B------:R2:W5:Y:S11]  /*53b0*/  LDL.LU R2, [R1+0x8c] ;  /* 0x00008c0001027983 */ /* 0x0005760000300800 */
[----:B------:R-:W-:-:S05]  /*53c0*/  VOTEU.ANY UP0, P0 ;  /* 0x00000000003f7886 */ /* 0x000fca0000000100 */
[----:B------:R-:W-:-:S04]  /*53d0*/  @UP0 USEL UR6, UR12, 0x1, UP1 ;  /* 0x000000010c060887 */ /* 0x000fc80008800000 */
[----:B------:R-:W-:-:S06]  /*53e0*/  @UP0 UIADD3 UR6, UR5, UR12, -UR6 ;  /* 0x0000000c05060290 */ /* 0x000fcc000fffe806 */
[----:B------:R-:W-:-:S04]  /*53f0*/  IMAD.U32 R24, RZ, RZ, UR6 ;  /* 0x00000006ff187e24 */ /* 0x000fc8000f8e00ff */
[----:B------:R-:W-:-:S05]  /*5400*/  @P0 IMAD.SHL.U32 R24, R24, 0x8, RZ ;  /* 0x0000000818180824 */ /* 0x000fca00078e00ff */
[----:B------:R-:W-:-:S04]  /*5410*/  @P0 LOP3.LUT R24, R24, 0x18, RZ, 0xc0, !PT ;  /* 0x0000001818180812 */ /* 0x000fc800078ec0ff */
[----:B------:R-:W-:-:S04]  /*5420*/  @P0 IADD3 R24, R25, 0x20, R24 ;  /* 0x0000002019180810 */ /* 0x000fc80007ffe018 */
[----:B---3--:R-:W-:Y:S02]  /*5430*/  @P0 PRMT R24, R0, 0x654, R24 ;  /* 0x0000065400180816 */ /* 0x008fe40000000018 */
[----:B------:R2:W5:Y:S01]  /*5440*/  LDL.LU R0, [R1+0x88] ;  /* 0x0000880001007983 */ /* 0x0005620000300800 */
[----:B------:R-:W-:Y:S01]  /*5450*/  UISETP.GT.U32.AND UP0, UPT, UR13, 0x1, UPT ;  /* 0x000000010d00788c */ /* 0x000fe2000bf04070 */
[----:B------:R2:W-:Y:S05]  /*5460*/  @P0 SYNCS.ARRIVE.TRANS64.RED.A1T0 RZ, [R24+URZ], RZ ;  /* 0x000000ff18ff09a7 */ /* 0x0005ea000810043f */
[----:B------:R-:W-:-:S13]  /*5470*/  PLOP3.LUT P0, PT, PT, PT, UP0, 0x80, 0x0 ;  /* 0x000000000000781c */ /* 0x000fda0003f0f008 */
[----:B--2---:R-:W-:Y:S05]  /*5480*/  @P0 BRA `(.L_x_33) ;  /* 0x0000000000040947 */ /* 0x004fea0003800000 */
[----:B------:R-:W-:Y:S01]  /*5490*/  BPT.TRAP 0x1 ;  /* 0x000000040000795c */ /* 0x000fe20000300000 */
.L_x_33:
[----:B------:R-:W-:Y:S01]  /*54a0*/  STL [R1+0x90], R3 ;  /* 0x0000900301007387 */ /* 0x000fe20000100800 */
[----:B------:R-:W2:Y:S01]  /*54b0*/  LDC R28, c[0x0][0x288] ;  /* 0x0000a200ff1c7b82 */ /* 0x000ea20000000800 */
[----:B------:R-:W-:Y:S02]  /*54c0*/  ULDC UR6, c[0x0][0x284] ;  /* 0x0000a10000067ab9 */ /* 0x000fe40000000800 */
[----:B-----5:R3:W-:Y:S04]  /*54d0*/  STL [R1+0x8c], R2 ;  /* 0x00008c0201007387 */ /* 0x0207e80000100800 */
[----:B---3--:R-:W3:Y:S04]  /*54e0*/  LDL.LU R2, [R1+0x84] ;  /* 0x0000840001027983 */ /* 0x008ee80000300800 */
[----:B------:R4:W-:Y:S01]  /*54f0*/  STL [R1+0x88], R0 ;  /* 0x0000880001007387 */ /* 0x0009e20000100800 */
[----:B------:R-:W0:Y:S03]  /*5500*/  S2R R3, SR_TID.X ;  /* 0x0000000000037919 */ /* 0x000e260000002100 */
[----:B----4-:R-:W4:Y:S01]  /*5510*/  LDL.LU R0, [R1+0x80] ;  /* 0x0000800001007983 */ /* 0x010f220000300800 */
[----:B0-----:R-:W-:-:S02]  /*5520*/  SHF.R.U32.HI R24, RZ, 0x2, R3 ;  /* 0x00000002ff187819 */ /* 0x001fc40000011603 */
[----:B------:R-:W-:Y:S02]  /*5530*/  LOP3.LUT R26, R3, 0x60, RZ, 0xc0, !PT ;  /* 0x00000060031a7812 */ /* 0x000fe400078ec0ff */
[----:B------:R-:W-:Y:S02]  /*5540*/  SHF.R.U32.HI R27, RZ, 0x7, R3 ;  /* 0x00000007ff1b7819 */ /* 0x000fe40000011603 */
[----:B------:R-:W-:Y:S02]  /*5550*/  LOP3.LUT R25, R24, 0x7, RZ, 0xc0, !PT ;  /* 0x0000000718197812 */ /* 0x000fe400078ec0ff */
[----:B------:R-:W-:Y:S02]  /*5560*/  SHF.R.U32.HI R26, RZ, 0x1, R26 ;  /* 0x00000001ff1a7819 */ /* 0x000fe4000001161a */
[----:B------:R-:W-:Y:S02]  /*5570*/  LOP3.LUT R24, R27, 0x1, RZ, 0xc0, !PT ;  /* 0x000000011b187812 */ /* 0x000fe400078ec0ff */
[----:B------:R-:W-:-:S03]  /*5580*/  IADD3 R27, RZ, -R26, -R25 ;  /* 0x8000001aff1b7210 */ /* 0x000fc60007ffe819 */
[C---:B------:R-:W-:Y:S02]  /*5590*/  IMAD.SHL.U32 R30, R24.reuse, 0x40, RZ ;  /* 0x00000040181e7824 */ /* 0x040fe400078e00ff */
[----:B------:R-:W-:Y:S01]  /*55a0*/  IMAD R29, R24, -0x40, R27 ;  /* 0xffffffc0181d7824 */ /* 0x000fe200078e021b */
[C---:B------:R-:W-:Y:S01]  /*55b0*/  LOP3.LUT R24, R3.reuse, 0x3, RZ, 0xc0, !PT ;  /* 0x0000000303187812 */ /* 0x040fe200078ec0ff */
[----:B------:R-:W-:Y:S01]  /*55c0*/  IMAD.SHL.U32 R27, R3, 0x2, RZ ;  /* 0x00000002031b7824 */ /* 0x000fe200078e00ff */
[----:B------:R-:W-:Y:S01]  /*55d0*/  LOP3.LUT R25, R30, 0x40, R25, 0xe2, !PT ;  /* 0x000000401e197812 */ /* 0x000fe200078ee219 */
[----:B------:R0:W5:Y:S03]  /*55e0*/  LDL.LU R3, [R1+0x90] ;  /* 0x0000900001037983 */ /* 0x0001660000300800 */
[----:B------:R-:W-:Y:S01]  /*55f0*/  LOP3.LUT R27, R27, 0x6, RZ, 0xc0, !PT ;  /* 0x000000061b1b7812 */ /* 0x000fe200078ec0ff */
[----:B--2---:R-:W-:-:S02]  /*5600*/  IMAD R24, R24, -0x2, R28 ;  /* 0xfffffffe18187824 */ /* 0x004fc400078e021c */
[C---:B---3--:R-:W-:Y:S02]  /*5610*/  IMAD.SHL.U32 R30, R2.reuse, 0x80, RZ ;  /* 0x00000080021e7824 */ /* 0x048fe400078e00ff */
[----:B------:R-:W-:Y:S02]  /*5620*/  IMAD.WIDE R32, R2, 0x80, RZ ;  /* 0x0000008002207825 */ /* 0x000fe400078e02ff */
[----:B------:R0:W5:Y:S02]  /*5630*/  LDL.LU R2, [R1+0x8c] ;  /* 0x00008c0001027983 */ /* 0x0001640000300800 */
[----:B----4-:R-:W-:-:S05]  /*5640*/  IMAD.SHL.U32 R35, R0, 0x100, RZ ;  /* 0x0000010000237824 */ /* 0x010fca00078e00ff */
[----:B------:R-:W-:Y:S02]  /*5650*/  ISETP.GE.AND P0, PT, R35, R28, PT ;  /* 0x0000001c2300720c */ /* 0x000fe40003f06270 */
[----:B------:R-:W-:Y:S02]  /*5660*/  PRMT R28, R27, 0x6540, R0 ;  /* 0x000065401b1c7816 */ /* 0x000fe40000000000 */
[----:B------:R0:W5:Y:S01]  /*5670*/  LDL.LU R0, [R1+0x88] ;  /* 0x0000880001007983 */ /* 0x0001620000300800 */
[C---:B------:R-:W-:Y:S02]  /*5680*/  ISETP.GE.OR P0, PT, R30.reuse, UR6, P0 ;  /* 0x000000061e007c0c */ /* 0x040fe40008706670 */
[----:B------:R-:W-:Y:S01]  /*5690*/  IADD3 R38, -R30, UR6, R29 ;  /* 0x000000061e267c10 */ /* 0x000fe2000fffe11d */
[----:B------:R-:W-:Y:S01]  /*56a0*/  IMAD.IADD R35, R24, 0x1, -R35 ;  /* 0x0000000118237824 */ /* 0x000fe200078e0a23 */
[----:B------:R-:W-:Y:S01]  /*56b0*/  LOP3.LUT R39, R32, R25, R26, 0xfe, !PT ;  /* 0x0000001920277212 */ /* 0x000fe200078efe1a */
[----:B------:R-:W-:-:S08]  /*56c0*/  IMAD.MOV.U32 R34, RZ, RZ, -0x1 ;  /* 0xffffffffff227424 */ /* 0x000fd000078e00ff */
[----:B0-----:R-:W-:Y:S05]  /*56d0*/  @P0 BRA `(.L_x_35) ;  /* 0x0000008c00ac0947 */ /* 0x001fea0003800000 */
[----:B------:R-:W0:Y:S01]  /*56e0*/  LDC.64 R26, c[0x0][0x5c8] ;  /* 0x00017200ff1a7b82 */ /* 0x000e220000000a00 */
[----:B------:R-:W-:Y:S01]  /*56f0*/  USHF.R.S32.HI UR7, URZ, 0x1f, UR22 ;  /* 0x0000001f3f077899 */ /* 0x000fe20008011416 */
[--C-:B------:R-:W-:Y:S01]  /*5700*/  SHF.R.S32.HI R29, RZ, 0x1f, R28.reuse ;  /* 0x0000001fff1d7819 */ /* 0x100fe2000001141c */
[----:B------:R-:W-:Y:S01]  /*5710*/  ULDC.64 UR8, c[0x0][0x5d0] ;  /* 0x0001740000087ab9 */ /* 0x000fe20000000a00 */
[----:B------:R-:W-:Y:S01]  /*5720*/  BSSY B0, `(.L_x_35) ;  /* 0x00008e6000007945 */ /* 0x000fe20003800000 */
[----:B------:R-:W-:Y:S02]  /*5730*/  UIMAD UR6, UR7, UR8, URZ ;  /* 0x00000008070672a4 */ /* 0x000fe4000f8e023f */
[----:B------:R-:W-:Y:S02]  /*5740*/  IMAD.U32 R25, RZ, RZ, UR8 ;  /* 0x00000008ff197e24 */ /* 0x000fe4000f8e00ff */
[----:B------:R-:W-:Y:S02]  /*5750*/  UIMAD UR6, UR22, UR9, UR6 ;  /* 0x00000009160672a4 */ /* 0x000fe4000f8e0206 */
[----:B------:R-:W-:Y:S01]  /*5760*/  IMAD.WIDE.U32 R24, R25, UR22, R28 ;  /* 0x0000001619187c25 */ /* 0x000fe2000f8e001c */
[----:B------:R-:W-:-:S03]  /*5770*/  ULDC.64 UR8, c[0x0][0x5c0] ;  /* 0x0001700000087ab9 */ /* 0x000fc60000000a00 */
[----:B------:R-:W-:Y:S02]  /*5780*/  VIADD R25, R25, UR6 ;  /* 0x0000000619197c36 */ /* 0x000fe40008000000 */
[-C--:B0-----:R-:W-:Y:S02]  /*5790*/  IMAD R30, R33, R26.reuse, RZ ;  /* 0x0000001a211e7224 */ /* 0x081fe400078e02ff */
[----:B------:R-:W-:-:S04]  /*57a0*/  IMAD.WIDE.U32 R24, R39, R26, R24 ;  /* 0x0000001a27187225 */ /* 0x000fc800078e0018 */
[----:B------:R-:W-:-:S04]  /*57b0*/  IMAD R31, R39, R27, R30 ;  /* 0x0000001b271f7224 */ /* 0x000fc800078e021e */
[----:B------:R-:W-:Y:S01]  /*57c0*/  IMAD.IADD R30, R25, 0x1, R31 ;  /* 0x00000001191e7824 */ /* 0x000fe200078e021f */
[----:B------:R-:W-:Y:S02]  /*57d0*/  LEA R25, P0, R26, R24, 0x3 ;  /* 0x000000181a197211 */ /* 0x000fe400078018ff */
[----:B------:R-:W-:Y:S02]  /*57e0*/  IADD3 R24, P1, R24, UR8, RZ ;  /* 0x0000000818187c10 */ /* 0x000fe4000ff3e0ff */
[----:B------:R-:W-:Y:S02]  /*57f0*/  LEA.HI.X R27, R26, R30, R27, 0x3, P0 ;  /* 0x0000001e1a1b7211 */ /* 0x000fe400000f1c1b */
[----:B------:R-:W-:Y:S02]  /*5800*/  FSETP.NEU.AND P0, PT, RZ, UR21, PT ;  /* 0x00000015ff007c0b */ /* 0x000fe4000bf0d000 */
[----:B------:R-:W-:Y:S02]  /*5810*/  IADD3 R26, P3, R25, UR8, RZ ;  /* 0x00000008191a7c10 */ /* 0x000fe4000ff7e0ff */
[----:B------:R-:W-:-:S02]  /*5820*/  IADD3.X R25, R30, UR9, RZ, P1, !PT ;  /* 0x000000091e197c10 */ /* 0x000fc40008ffe4ff */
[----:B------:R-:W-:-:S07]  /*5830*/  IADD3.X R27, R27, UR9, RZ, P3, !PT ;  /* 0x000000091b1b7c10 */ /* 0x000fce0009ffe4ff */
[----:B------:R-:W-:Y:S05]  /*5840*/  @!P0 BRA `(.L_x_36) ;  /* 0x0000006800d48947 */ /* 0x000fea0003800000 */
[----:B------:R-:W-:Y:S01]  /*5850*/  ULDC.64 UR8, c[0x0][0x5b8] ;  /* 0x00016e0000087ab9 */ /* 0x000fe20000000a00 */
[----:B------:R-:W-:Y:S01]  /*5860*/  ISETP.GE.AND P0, PT, R38, 0x1, PT ;  /* 0x000000012600780c */ /* 0x000fe20003f06270 */
[----:B------:R-:W-:Y:S02]  /*5870*/  UIMAD UR6, UR7, UR8, URZ ;  /* 0x00000008070672a4 */ /* 0x000fe4000f8e023f */
[----:B------:R-:W-:Y:S01]  /*5880*/  IMAD.U32 R31, RZ, RZ, UR8 ;  /* 0x00000008ff1f7e24 */ /* 0x000fe2000f8e00ff */
[----:B------:R-:W-:Y:S01]  /*5890*/  BSSY B1, `(.L_x_37) ;  /* 0x0000010000017945 */ /* 0x000fe20003800000 */
[----:B------:R-:W-:Y:S01]  /*58a0*/  ISETP.LT.OR P4, PT, R35, 0x1, !P0 ;  /* 0x000000012300780c */ /* 0x000fe20004781670 */
[----:B------:R-:W-:Y:S02]  /*58b0*/  UIMAD UR6, UR22, UR9, UR6 ;  /* 0x00000009160672a4 */ /* 0x000fe4000f8e0206 */
[----:B------:R-:W-:Y:S01]  /*58c0*/  IMAD.WIDE.U32 R28, R31, UR22, R28 ;  /* 0x000000161f1c7c25 */ /* 0x000fe2000f8e001c */
[----:B------:R-:W-:-:S03]  /*58d0*/  ULDC.64 UR8, c[0x0][0x5a8] ;  /* 0x00016a0000087ab9 */ /* 0x000fc60000000a00 */
[----:B------:R-:W-:Y:S02]  /*58e0*/  IMAD.MOV.U32 R30, RZ, RZ, R28 ;  /* 0x000000ffff1e7224 */ /* 0x000fe400078e001c */
[----:B------:R-:W-:Y:S01]  /*58f0*/  VIADD R31, R29, UR6 ;  /* 0x000000061d1f7c36 */ /* 0x000fe20008000000 */
[----:B------:R-:W-:Y:S02]  /*5900*/  ULDC.64 UR6, c[0x0][0x5b0] ;  /* 0x00016c0000067ab9 */ /* 0x000fe40000000a00 */
[----:B------:R-:W-:Y:S02]  /*5910*/  IMAD R36, R33, UR6, RZ ;  /* 0x0000000621247c24 */ /* 0x000fe4000f8e02ff */
[----:B------:R-:W-:-:S04]  /*5920*/  IMAD.WIDE.U32 R28, R39, UR6, R30 ;  /* 0x00000006271c7c25 */ /* 0x000fc8000f8e001e */
[--C-:B------:R-:W-:Y:S01]  /*5930*/  IMAD R37, R39, UR7, R36.reuse ;  /* 0x0000000727257c24 */ /* 0x100fe2000f8e0224 */
[----:B------:R-:W-:Y:S02]  /*5940*/  IADD3 R28, P1, R28, UR8, RZ ;  /* 0x000000081c1c7c10 */ /* 0x000fe4000ff3e0ff */
[----:B------:R-:W-:Y:S02]  /*5950*/  PRMT R36, RZ, 0x7610, R36 ;  /* 0x00007610ff247816 */ /* 0x000fe40000000024 */
[----:B------:R-:W-:Y:S01]  /*5960*/  IADD3.X R29, R29, UR9, R37, P1, !PT ;  /* 0x000000091d1d7c10 */ /* 0x000fe20008ffe425 */
[----:B------:R-:W-:Y:S08]  /*5970*/  @P4 BRA `(.L_x_38) ;  /* 0x0000000000044947 */ /* 0x000ff00003800000 */
[----:B------:R0:W5:Y:S02]  /*5980*/  LDG.E.U8 R36, desc[UR18][R28.64] ;  /* 0x000000121c247981 */ /* 0x000164000c1e1100 */
.L_x_38:
[----:B------:R-:W-:Y:S05]  /*5990*/  BSYNC B1 ;  /* 0x0000000000017941 */ /* 0x000fea0003800000 */
.L_x_37:
[----:B-----5:R-:W-:Y:S01]  /*59a0*/  LOP3.LUT R36, R36, 0xff, RZ, 0xc0, !PT ;  /* 0x000000ff24247812 */ /* 0x020fe200078ec0ff */
[----:B------:R-:W-:Y:S01]  /*59b0*/  BSSY B1, `(.L_x_39) ;  /* 0x000000b000017945 */ /* 0x000fe20003800000 */
[----:B------:R-:W-:Y:S02]  /*59c0*/  ISETP.LT.OR P3, PT, R35, 0x2, !P0 ;  /* 0x000000022300780c */ /* 0x000fe40004761670 */
[----:B------:R-:W-:-:S05]  /*59d0*/  F2FP.F16.E5M2.UNPACK_B R36, R36 ;  /* 0x00000024ff24723e */ /* 0x000fca00020004ff */
[----:B------:R-:W-:-:S05]  /*59e0*/  HADD2.F32 R36, -RZ, R36.H0_H0 ;  /* 0x20000024ff247230 */ /* 0x000fca0000004100 */
[----:B------:R-:W-:Y:S01]  /*59f0*/  FMUL R37, R36, UR21 ;  /* 0x0000001524257c20 */ /* 0x000fe20008400000 */
[----:B------:R-:W-:-:S03]  /*5a00*/  PRMT R36, RZ, 0x7610, R36 ;  /* 0x00007610ff247816 */ /* 0x000fc60000000024 */
[----:B------:R-:W-:-:S05]  /*5a10*/  FFMA R37, R228, UR20, R37 ;  /* 0x00000014e4257c23 */ /* 0x000fca0008000025 */
[----:B------:R-:W-:-:S05]  /*5a20*/  F2FP.SATFINITE.E5M2.F32.PACK_AB_MERGE_C R37, RZ, R37, RZ ;  /* 0x00000025ff25723e */ /* 0x000fca00048060ff */
[----:B------:R2:W-:Y:S01]  /*5a30*/  @!P4 STG.E.U8 desc[UR18][R24.64], R37 ;  /* 0x000000251800c986 */ /* 0x0005e2000c101112 */
[----:B------:R-:W-:Y:S05]  /*5a40*/  @P3 BRA `(.L_x_40) ;  /* 0x0000000000043947 */ /* 0x000fea0003800000 */
[----:B------:R3:W5:Y:S02]  /*5a50*/  LDG.E.U8 R36, desc[UR18][R28.64+0x1] ;  /* 0x000001121c247981 */ /* 0x000764000c1e1100 */
.L_x_40:
[----:B------:R-:W-:Y:S05]  /*5a60*/  BSYNC B1 ;  /* 0x0000000000017941 */ /* 0x000fea0003800000 */
.L_x_39:
[----:B-----5:R-:W-:Y:S01]  /*5a70*/  LOP3.LUT R36, R36, 0xff, RZ, 0xc0, !PT ;  /* 0x000000ff24247812 */ /* 0x020fe200078ec0ff */
[----:B------:R-:W-:Y:S01]  /*5a80*/  BSSY B1, `(.L_x_41) ;  /* 0x0000013000017945 */ /* 0x000fe20003800000 */
[----:B--2---:R-:W-:Y:S02]  /*5a90*/  IADD3 R37, P1, R39, 0x8, RZ ;  /* 0x0000000827257810 */ /* 0x004fe40007f3e0ff */
[----:B------:R-:W-:-:S03]  /*5aa0*/  F2FP.F16.E5M2.UNPACK_B R36, R36 ;  /* 0x00000024ff24723e */ /* 0x000fc600020004ff */
[----:B------:R-:W-:Y:S01]  /*5ab0*/  IMAD.X R32, RZ, RZ, R33, P1 ;  /* 0x000000ffff207224 */ /* 0x000fe200008e0621 */
[----:B------:R-:W-:Y:S01]  /*5ac0*/  ISETP.GE.AND P1, PT, R38, 0x9, PT ;  /* 0x000000092600780c */ /* 0x000fe20003f26270 */
[----:B------:R-:W-:Y:S02]  /*5ad0*/  HADD2.F32 R36, -RZ, R36.H0_H0 ;  /* 0x20000024ff247230 */ /* 0x000fe40000004100 */
[----:B------:R-:W-:Y:S01]  /*5ae0*/  IMAD R32, R32, UR6, RZ ;  /* 0x0000000620207c24 */ /* 0x000fe2000f8e02ff */
[----:B------:R-:W-:Y:S01]  /*5af0*/  ISETP.LT.OR P5, PT, R35, 0x1, !P1 ;  /* 0x000000012300780c */ /* 0x000fe20004fa1670 */
[----:B------:R-:W-:-:S04]  /*5b00*/  IMAD.WIDE.U32 R30, R37, UR6, R30 ;  /* 0x00000006251e7c25 */ /* 0x000fc8000f8e001e */
[----:B------:R-:W-:Y:S01]  /*5b10*/  FMUL R36, R36, UR21 ;  /* 0x0000001524247c20 */ /* 0x000fe20008400000 */
[----:B------:R-:W-:-:S03]  /*5b20*/  IMAD R37, R37, UR7, R32 ;  /* 0x0000000725257c24 */ /* 0x000fc6000f8e0220 */
[----:B------:R-:W-:Y:S01]  /*5b30*/  FFMA R36, R227, UR20, R36 ;  /* 0x00000014e3247c23 */ /* 0x000fe20008000024 */
[----:B------:R-:W-:Y:S02]  /*5b40*/  IADD3 R30, P4, R30, UR8, RZ ;  /* 0x000000081e1e7c10 */ /* 0x000fe4000ff9e0ff */
[----:B------:R-:W-:Y:S02]  /*5b50*/  PRMT R32, RZ, 0x7610, R32 ;  /* 0x00007610ff207816 */ /* 0x000fe40000000020 */
[----:B------:R-:W-:Y:S02]  /*5b60*/  F2FP.SATFINITE.E5M2.F32.PACK_AB_MERGE_C R33, RZ, R36, RZ ;  /* 0x00000024ff21723e */ /* 0x000fe400048060ff */
[----:B------:R-:W-:-:S03]  /*5b70*/  IADD3.X R31, R31, UR9, R37, P4, !PT ;  /* 0x000000091f1f7c10 */ /* 0x000fc6000a7fe425 */
[----:B------:R2:W-:Y:S01]  /*5b80*/  @!P3 STG.E.U8 desc[UR18][R24.64+0x1], R33 ;  /* 0x000001211800b986 */ /* 0x0005e2000c101112 */
[----:B------:R-:W-:Y:S05]  /*5b90*/  @P5 BRA `(.L_x_42) ;  /* 0x0000000000045947 */ /* 0x000fea0003800000 */
[----:B------:R4:W5:Y:S02]  /*5ba0*/  LDG.E.U8 R32, desc[UR18][R30.64] ;  /* 0x000000121e207981 */ /* 0x000964000c1e1100 */
.L_x_42:
[----:B------:R-:W-:Y:S05]  /*5bb0*/  BSYNC B1 ;  /* 0x0000000000017941 */ /* 0x000fea0003800000 */
.L_x_41:
[----:B-----5:R-:W-:Y:S01]  /*5bc0*/  LOP3.LUT R32, R32, 0xff, RZ, 0xc0, !PT ;  /* 0x000000ff20207812 */ /* 0x020fe200078ec0ff */
[----:B------:R-:W-:Y:S01]  /*5bd0*/  BSSY B1, `(.L_x_43) ;  /* 0x000000b000017945 */ /* 0x000fe20003800000 */
[----:B------:R-:W-:Y:S02]  /*5be0*/  ISETP.LT.OR P3, PT, R35, 0x2, !P1 ;  /* 0x000000022300780c */ /* 0x000fe40004f61670 */
[----:B------:R-:W-:-:S05]  /*5bf0*/  F2FP.F16.E5M2.UNPACK_B R32, R32 ;  /* 0x00000020ff20723e */ /* 0x000fca00020004ff */
[----:B------:R-:W-:-:S05]  /*5c00*/  HADD2.F32 R32, -RZ, R32.H0_H0 ;  /* 0x20000020ff207230 */ /* 0x000fca0000004100 */
[----:B--2---:R-:W-:Y:S01]  /*5c10*/  FMUL R33, R32, UR21 ;  /* 0x0000001520217c20 */ /* 0x004fe20008400000 */
[----:B------:R-:W-:-:S03]  /*5c20*/  PRMT R32, RZ, 0x7610, R32 ;  /* 0x00007610ff207816 */ /* 0x000fc60000000020 */
[----:B------:R-:W-:-:S05]  /*5c30*/  FFMA R33, R226, UR20, R33 ;  /* 0x00000014e2217c23 */ /* 0x000fca0008000021 */
[----:B------:R-:W-:-:S05]  /*5c40*/  F2FP.SATFINITE.E5M2.F32.PACK_AB_MERGE_C R33, RZ, R33, RZ ;  /* 0x00000021ff21723e */ /* 0x000fca00048060ff */
[----:B------:R2:W-:Y:S01]  /*5c50*/  @!P5 STG.E.U8 desc[UR18][R26.64], R33 ;  /* 0x000000211a00d986 */ /* 0x0005e2000c101112 */
[----:B------:R-:W-:Y:S05]  /*5c60*/  @P3 BRA `(.L_x_44) ;  /* 0x0000000000043947 */ /* 0x000fea0003800000 */
[----:B------:R0:W5:Y:S02]  /*5c70*/  LDG.E.U8 R32, desc[UR18][R30.64+0x1] ;  /* 0x000001121e207981 */ /* 0x000164000c1e1100 */
.L_x_44:
[----:B------:R-:W-:Y:S05]  /*5c80*/  BSYNC B1 ;  /* 0x0000000000017941 */ /* 0x000fea0003800000 */
.L_x_43:
[----:B-----5:R-:W-:Y:S01]  /*5c90*/  LOP3.LUT R32, R32, 0xff, RZ, 0xc0, !PT ;  /* 0x000000ff20207812 */ /* 0x020fe200078ec0ff */
[----:B------:R-:W-:Y:S01]  /*5ca0*/  BSSY B1, `(.L_x_45) ;  /* 0x000000b000017945 */ /* 0x000fe20003800000 */
[----:B------:R-:W-:Y:S02]  /*5cb0*/  ISETP.LT.OR P4, PT, R35, 0x9, !P0 ;  /* 0x000000092300780c */ /* 0x000fe40004781670 */
[----:B------:R-:W-:-:S05]  /*5cc0*/  F2FP.F16.E5M2.UNPACK_B R32, R32 ;  /* 0x00000020ff20723e */ /* 0x000fca00020004ff */
[----:B------:R-:W-:-:S05]  /*5cd0*/  HADD2.F32 R32, -RZ, R32.H0_H0 ;  /* 0x20000020ff207230 */ /* 0x000fca0000004100 */
[----:B------:R-:W-:-:S04]  /*5ce0*/  FMUL R32, R32, UR21 ;  /* 0x0000001520207c20 */ /* 0x000fc80008400000 */
[----:B------:R-:W-:-:S05]  /*5cf0*/  FFMA R32, R225, UR20, R32 ;  /* 0x00000014e1207c23 */ /* 0x000fca0008000020 */
[----:B--2---:R-:W-:Y:S02]  /*5d00*/  F2FP.SATFINITE.E5M2.F32.PACK_AB_MERGE_C R33, RZ, R32, RZ ;  /* 0x00000020ff21723e */ /* 0x004fe400048060ff */
[----:B------:R-:W-:-:S03]  /*5d10*/  PRMT R32, RZ, 0x7610, R32 ;  /* 0x00007610ff207816 */ /* 0x000fc60000000020 */
[----:B------:R2:W-:Y:S01]  /*5d20*/  @!P3 STG.E.U8 desc[UR18][R26.64+0x1], R33 ;  /* 0x000001211a00b986 */ /* 0x0005e2000c101112 */
[----:B------:R-:W-:Y:S05]  /*5d30*/  @P4 BRA `(.L_x_46) ;  /* 0x0000000000044947 */ /* 0x000fea0003800000 */
[----:B------:R0:W5:Y:S02]  /*5d40*/  LDG.E.U8 R32, desc[UR18][R28.64+0x8] ;  /* 0x000008121c207981 */ /* 0x000164000c1e1100 */
.L_x_46:
[----:B------:R-:W-:Y:S05]  /*5d50*/  BSYNC B1 ;  /* 0x0000000000017941 */ /* 0x000fea0003800000 */
.L_x_45:
        /* <DEDUP_REMOVED lines=12> */
.L_x_48:
[----:B------:R-:W-:Y:S05]  /*5e20*/  BSYNC B1 ;  /* 0x0000000000017941 */ /* 0x000fea0003800000 */
.L_x_47:
        /* <DEDUP_REMOVED lines=12> */
.L_x_50:
[----:B------:R-:W-:Y:S05]  /*5ef0*/  BSYNC B1 ;  /* 0x0000000000017941 */ /* 0x000fea0003800000 */
.L_x_49:
        /* <DEDUP_REMOVED lines=12> */
.L_x_52:
[----:B------:R-:W-:Y:S05]  /*5fc0*/  BSYNC B1 ;  /* 0x0000000000017941 */ /* 0x000fea0003800000 */
.L_x_51:
        /* <DEDUP_REMOVED lines=12> */
.L_x_54:
[----:B------:R-:W-:Y:S05]  /*6090*/  BSYNC B1 ;  /* 0x0000000000017941 */ /* 0x000fea0003800000 */
.L_x_53:
        /* <DEDUP_REMOVED lines=12> */
.L_x_56:
[----:B------:R-:W-:Y:S05]  /*6160*/  BSYNC B1 ;  /* 0x0000000000017941 */ /* 0x000fea0003800000 */
.L_x_55:
        /* <DEDUP_REMOVED lines=12> */
.L_x_58:
[----:B------:R-:W-:Y:S05]  /*6230*/  BSYNC B1 ;  /* 0x0000000000017941 */ /* 0x000fea0003800000 */
.L_x_57:
        /* <DEDUP_REMOVED lines=12> */
.L_x_60:
[----:B------:R-:W-:Y:S05]  /*6300*/  BSYNC B1 ;  /* 0x0000000000017941 */ /* 0x000fea0003800000 */
.L_x_59:
        /* <DEDUP_REMOVED lines=12> */
.L_x_62:
[----:B------:R-:W-:Y:S05]  /*63d0*/  BSYNC B1 ;  /* 0x0000000000017941 */ /* 0x000fea0003800000 */
.L_x_61:
        /* <DEDUP_REMOVED lines=12> */
.L_x_64:
[----:B------:R-:W-:Y:S05]  /*64a0*/  BSYNC B1 ;  /* 0x0000000000017941 */ /* 0x000fea0003800000 */
.L_x_63:
        /* <DEDUP_REMOVED lines=12> */
.L_x_66:
[----:B------:R-:W-:Y:S05]  /*6570*/  BSYNC B1 ;  /* 0x0000000000017941 */ /* 0x000fea0003800000 */
.L_x_65:
        /* <DEDUP_REMOVED lines=12> */
.L_x_68:
[----:B------:R-:W-:Y:S05]  /*6640*/  BSYNC B1 ;  /* 0x0000000000017941 */ /* 0x000fea0003800000 */
.L_x_67:
        /* <DEDUP_REMOVED lines=12> */
.L_x_70:
[----:B------:R-:W-:Y:S05]  /*6710*/  BSYNC B1 ;  /* 0x0000000000017941 */ /* 0x000fea0003800000 */
.L_x_69:
        /* <DEDUP_REMOVED lines=12> */
.L_x_72:
[----:B------:R-:W-:Y:S05]  /*67e0*/  BSYNC B1 ;  /* 0x0000000000017941 */ /* 0x000fea0003800000 */
.L_x_71:
        /* <DEDUP_REMOVED lines=12> */
.L_x_74:
[----:B------:R-:W-:Y:S05]  /*68b0*/  BSYNC B1 ;  /* 0x0000000000017941 */ /* 0x000fea0003800000 */
.L_x_73:
        /* <DEDUP_REMOVED lines=12> */
.L_x_76:
[----:B------:R-:W-:Y:S05]  /*6980*/  BSYNC B1 ;  /* 0x0000000000017941 */ /* 0x000fea0003800000 */
.L_x_75:
        /* <DEDUP_REMOVED lines=12> */
.L_x_78:
[----:B------:R-:W-:Y:S05]  /*6a50*/  BSYNC B1 ;  /* 0x0000000000017941 */ /* 0x000fea0003800000 */
.L_x_77:
        /* <DEDUP_REMOVED lines=12> */
.L_x_80:
[----:B------:R-:W-:Y:S05]  /*6b20*/  BSYNC B1 ;  /* 0x0000000000017941 */ /* 0x000fea0003800000 */
.L_x_79:
        /* <DEDUP_REMOVED lines=12> */
.L_x_82:
[----:B------:R-:W-:Y:S05]  /*6bf0*/  BSYNC B1 ;  /* 0x0000000000017941 */ /* 0x000fea0003800000 */
.L_x_81:
        /* <DEDUP_REMOVED lines=12> */
.L_x_84:
[----:B------:R-:W-:Y:S05]  /*6cc0*/  BSYNC B1 ;  /* 0x0000000000017941 */ /* 0x000fea0003800000 */
.L_x_83:
        /* <DEDUP_REMOVED lines=12> */
.L_x_86:
[----:B------:R-:W-:Y:S05]  /*6d90*/  BSYNC B1 ;  /* 0x0000000000017941 */ /* 0x000fea0003800000 */
.L_x_85:
        /* <DEDUP_REMOVED lines=12> */
.L_x_88:
[----:B------:R-:W-:Y:S05]  /*6e60*/  BSYNC B1 ;  /* 0x0000000000017941 */ /* 0x000fea0003800000 */
.L_x_87:
        /* <DEDUP_REMOVED lines=12> */
.L_x_90:
[----:B------:R-:W-:Y:S05]  /*6f30*/  BSYNC B1 ;  /* 0x0000000000017941 */ /* 0x000fea0003800000 */
.L_x_89:
        /* <DEDUP_REMOVED lines=12> */
.L_x_92:
[----:B------:R-:W-:Y:S05]  /*7000*/  BSYNC B1 ;  /* 0x0000000000017941 */ /* 0x000fea0003800000 */
.L_x_91:
        /* <DEDUP_REMOVED lines=12> */
.L_x_94:
[----:B------:R-:W-:Y:S05]  /*70d0*/  BSYNC B1 ;  /* 0x0000000000017941 */ /* 0x000fea0003800000 */
.L_x_93:
        /* <DEDUP_REMOVED lines=12> */
.L_x_96:
[----:B------:R-:W-:Y:S05]  /*71a0*/  BSYNC B1 ;  /* 0x0000000000017941 */ /* 0x000fea0003800000 */
.L_x_95:
        /* <DEDUP_REMOVED lines=12> */
.L_x_98:
[----:B------:R-:W-:Y:S05]  /*7270*/  BSYNC B1 ;  /* 0x0000000000017941 */ /* 0x000fea0003800000 */
.L_x_97:
        /* <DEDUP_REMOVED lines=12> */
.L_x_100:
[----:B------:R-:W-:Y:S05]  /*7340*/  BSYNC B1 ;  /* 0x0000000000017941 */ /* 0x000fea0003800000 */
.L_x_99:
        /* <DEDUP_REMOVED lines=12> */
.L_x_102:
[----:B------:R-:W-:Y:S05]  /*7410*/  BSYNC B1 ;  /* 0x0000000000017941 */ /* 0x000fea0003800000 */
.L_x_101:
        /* <DEDUP_REMOVED lines=12> */
.L_x_104:
[----:B------:R-:W-:Y:S05]  /*74e0*/  BSYNC B1 ;  /* 0x0000000000017941 */ /* 0x000fea0003800000 */
.L_x_103:
        /* <DEDUP_REMOVED lines=12> */
.L_x_106:
[----:B------:R-:W-:Y:S05]  /*75b0*/  BSYNC B1 ;  /* 0x0000000000017941 */ /* 0x000fea0003800000 */
.L_x_105:
        /* <DEDUP_REMOVED lines=12> */
.L_x_108:
[----:B------:R-:W-:Y:S05]  /*7680*/  BSYNC B1 ;  /* 0x0000000000017941 */ /* 0x000fea0003800000 */
.L_x_107:
        /* <DEDUP_REMOVED lines=12> */
.L_x_110:
[----:B------:R-:W-:Y:S05]  /*7750*/  BSYNC B1 ;  /* 0x0000000000017941 */ /* 0x000fea0003800000 */
.L_x_109:
        /* <DEDUP_REMOVED lines=12> */
.L_x_112:
[----:B------:R-:W-:Y:S05]  /*7820*/  BSYNC B1 ;  /* 0x0000000000017941 */ /* 0x000fea0003800000 */
.L_x_111:
        /* <DEDUP_REMOVED lines=12> */
.L_x_114:
[----:B------:R-:W-:Y:S05]  /*78f0*/  BSYNC B1 ;  /* 0x0000000000017941 */ /* 0x000fea0003800000 */
.L_x_113:
        /* <DEDUP_REMOVED lines=12> */
.L_x_116:
[----:B------:R-:W-:Y:S05]  /*79c0*/  BSYNC B1 ;  /* 0x0000000000017941 */ /* 0x000fea0003800000 */
.L_x_115:
        /* <DEDUP_REMOVED lines=12> */
.L_x_118:
[----:B------:R-:W-:Y:S05]  /*7a90*/  BSYNC B1 ;  /* 0x0000000000017941 */ /* 0x000fea0003800000 */
.L_x_117:
        /* <DEDUP_REMOVED lines=12> */
.L_x_120:
[----:B------:R-:W-:Y:S05]  /*7b60*/  BSYNC B1 ;  /* 0x0000000000017941 */ /* 0x000fea0003800000 */
.L_x_119:
        /* <DEDUP_REMOVED lines=12> */
.L_x_122:
[----:B------:R-:W-:Y:S05]  /*7c30*/  BSYNC B1 ;  /* 0x0000000000017941 */ /* 0x000fea0003800000 */
.L_x_121:
        /* <DEDUP_REMOVED lines=12> */
.L_x_124:
[----:B------:R-:W-:Y:S05]  /*7d00*/  BSYNC B1 ;  /* 0x0000000000017941 */ /* 0x000fea0003800000 */
.L_x_123:
        /* <DEDUP_REMOVED lines=12> */
.L_x_126:
[----:B------:R-:W-:Y:S05]  /*7dd0*/  BSYNC B1 ;  /* 0x0000000000017941 */ /* 0x000fea0003800000 */
.L_x_125:
        /* <DEDUP_REMOVED lines=12> */
.L_x_128:
[----:B------:R-:W-:Y:S05]  /*7ea0*/  BSYNC B1 ;  /* 0x0000000000017941 */ /* 0x000fea0003800000 */
.L_x_127:
        /* <DEDUP_REMOVED lines=12> */
.L_x_130:
[----:B------:R-:W-:Y:S05]  /*7f70*/  BSYNC B1 ;  /* 0x0000000000017941 */ /* 0x000fea0003800000 */
.L_x_129:
        /* <DEDUP_REMOVED lines=12> */
.L_x_132:
[----:B------:R-:W-:Y:S05]  /*8040*/  BSYNC B1 ;  /* 0x0000000000017941 */ /* 0x000fea0003800000 */
.L_x_131:
        /* <DEDUP_REMOVED lines=12> */
.L_x_134:
[----:B------:R-:W-:Y:S05]  /*8110*/  BSYNC B1 ;  /* 0x0000000000017941 */ /* 0x000fea0003800000 */
.L_x_133:
        /* <DEDUP_REMOVED lines=12> */
.L_x_136:
[----:B------:R-:W-:Y:S05]  /*81e0*/  BSYNC B1 ;  /* 0x0000000000017941 */ /* 0x000fea0003800000 */
.L_x_135:
        /* <DEDUP_REMOVED lines=12> */
.L_x_138:
[----:B------:R-:W-:Y:S05]  /*82b0*/  BSYNC B1 ;  /* 0x0000000000017941 */ /* 0x000fea0003800000 */
.L_x_137:
        /* <DEDUP_REMOVED lines=12> */
.L_x_140:
[----:B------:R-:W-:Y:S05]  /*8380*/  BSYNC B1 ;  /* 0x0000000000017941 */ /* 0x000fea0003800000 */
.L_x_139:
        /* <DEDUP_REMOVED lines=12> */
.L_x_142:
[----:B------:R-:W-:Y:S05]  /*8450*/  BSYNC B1 ;  /* 0x0000000000017941 */ /* 0x000fea0003800000 */
.L_x_141:
        /* <DEDUP_REMOVED lines=12> */
.L_x_144:
[----:B------:R-:W-:Y:S05]  /*8520*/  BSYNC B1 ;  /* 0x0000000000017941 */ /* 0x000fea0003800000 */
.L_x_143:
        /* <DEDUP_REMOVED lines=12> */
.L_x_146:
[----:B------:R-:W-:Y:S05]  /*85f0*/  BSYNC B1 ;  /* 0x0000000000017941 */ /* 0x000fea0003800000 */
.L_x_145:
        /* <DEDUP_REMOVED lines=12> */
.L_x_148:
[----:B------:R-:W-:Y:S05]  /*86c0*/  BSYNC B1 ;  /* 0x0000000000017941 */ /* 0x000fea0003800000 */
.L_x_147:
        /* <DEDUP_REMOVED lines=12> */
.L_x_150:
[----:B------:R-:W-:Y:S05]  /*8790*/  BSYNC B1 ;  /* 0x0000000000017941 */ /* 0x000fea0003800000 */
.L_x_149:
        /* <DEDUP_REMOVED lines=12> */
.L_x_152:
[----:B------:R-:W-:Y:S05]  /*8860*/  BSYNC B1 ;  /* 0x0000000000017941 */ /* 0x000fea0003800000 */
.L_x_151:
        /* <DEDUP_REMOVED lines=12> */
.L_x_154:
[----:B------:R-:W-:Y:S05]  /*8930*/  BSYNC B1 ;  /* 0x0000000000017941 */ /* 0x000fea0003800000 */
.L_x_153:
        /* <DEDUP_REMOVED lines=12> */
.L_x_156:
[----:B------:R-:W-:Y:S05]  /*8a00*/  BSYNC B1 ;  /* 0x0000000000017941 */ /* 0x000fea0003800000 */
.L_x_155:
        /* <DEDUP_REMOVED lines=12> */
.L_x_158:
[----:B------:R-:W-:Y:S05]  /*8ad0*/  BSYNC B1 ;  /* 0x0000000000017941 */ /* 0x000fea0003800000 */
.L_x_157:
        /* <DEDUP_REMOVED lines=12> */
.L_x_160:
[----:B------:R-:W-:Y:S05]  /*8ba0*/  BSYNC B1 ;  /* 0x0000000000017941 */ /* 0x000fea0003800000 */
.L_x_159:
        /* <DEDUP_REMOVED lines=12> */
.L_x_162:
[----:B------:R-:W-:Y:S05]  /*8c70*/  BSYNC B1 ;  /* 0x0000000000017941 */ /* 0x000fea0003800000 */
.L_x_161:
        /* <DEDUP_REMOVED lines=12> */
.L_x_164:
[----:B------:R-:W-:Y:S05]  /*8d40*/  BSYNC B1 ;  /* 0x0000000000017941 */ /* 0x000fea0003800000 */
.L_x_163:
        /* <DEDUP_REMOVED lines=12> */
.L_x_166:
[----:B------:R-:W-:Y:S05]  /*8e10*/  BSYNC B1 ;  /* 0x0000000000017941 */ /* 0x000fea0003800000 */
.L_x_165:
        /* <DEDUP_REMOVED lines=12> */
.L_x_168:
[----:B------:R-:W-:Y:S05]  /*8ee0*/  BSYNC B1 ;  /* 0x0000000000017941 */ /* 0x000fea0003800000 */
.L_x_167:
        /* <DEDUP_REMOVED lines=12> */
.L_x_170:
[----:B------:R-:W-:Y:S05]  /*8fb0*/  BSYNC B1 ;  /* 0x0000000000017941 */ /* 0x000fea0003800000 */
.L_x_169:
        /* <DEDUP_REMOVED lines=12> */
.L_x_172:
[----:B------:R-:W-:Y:S05]  /*9080*/  BSYNC B1 ;  /* 0x0000000000017941 */ /* 0x000fea0003800000 */
.L_x_171:
        /* <DEDUP_REMOVED lines=12> */
.L_x_174:
[----:B------:R-:W-:Y:S05]  /*9150*/  BSYNC B1 ;  /* 0x0000000000017941 */ /* 0x000fea0003800000 */
.L_x_173:
        /* <DEDUP_REMOVED lines=12> */
.L_x_176:
[----:B------:R-:W-:Y:S05]  /*9220*/  BSYNC B1 ;  /* 0x0000000000017941 */ /* 0x000fea0003800000 */
.L_x_175:
        /* <DEDUP_REMOVED lines=12> */
.L_x_178:
[----:B------:R-:W-:Y:S05]  /*92f0*/  BSYNC B1 ;  /* 0x0000000000017941 */ /* 0x000fea0003800000 */
.L_x_177:
        /* <DEDUP_REMOVED lines=12> */
.L_x_180:
[----:B------:R-:W-:Y:S05]  /*93c0*/  BSYNC B1 ;  /* 0x0000000000017941 */ /* 0x000fea0003800000 */
.L_x_179:
        /* <DEDUP_REMOVED lines=12> */
.L_x_182:
[----:B------:R-:W-:Y:S05]  /*9490*/  BSYNC B1 ;  /* 0x0000000000017941 */ /* 0x000fea0003800000 */
.L_x_181:
        /* <DEDUP_REMOVED lines=12> */
.L_x_184:
[----:B------:R-:W-:Y:S05]  /*9560*/  BSYNC B1 ;  /* 0x0000000000017941 */ /* 0x000fea0003800000 */
.L_x_183:
        /* <DEDUP_REMOVED lines=12> */
.L_x_186:
[----:B------:R-:W-:Y:S05]  /*9630*/  BSYNC B1 ;  /* 0x0000000000017941 */ /* 0x000fea0003800000 */
.L_x_185:
        /* <DEDUP_REMOVED lines=12> */
.L_x_188:
[----:B------:R-:W-:Y:S05]  /*9700*/  BSYNC B1 ;  /* 0x0000000000017941 */ /* 0x000fea0003800000 */
.L_x_187:
        /* <DEDUP_REMOVED lines=12> */
.L_x_190:
[----:B------:R-:W-:Y:S05]  /*97d0*/  BSYNC B1 ;  /* 0x0000000000017941 */ /* 0x000fea0003800000 */
.L_x_189:
        /* <DEDUP_REMOVED lines=12> */
.L_x_192:
[----:B------:R-:W-:Y:S05]  /*98a0*/  BSYNC B1 ;  /* 0x0000000000017941 */ /* 0x000fea0003800000 */
.L_x_191:
[----:B-----5:R-:W-:Y:S01]  /*98b0*/  LOP3.LUT R32, R32, 0xff, RZ, 0xc0, !PT ;  /* 0x000000ff20207812 */ /* 0x020fe200078ec0ff */
[----:B------:R-:W-:Y:S01]  /*98c0*/  BSSY B1, `(.L_x_193) ;  /* 0x000000b000017945 */ /* 0x000fe20003800000 */
[----:B------:R-:W-:Y:S02]  /*98d0*/  ISETP.LT.OR P4, PT, R35, 0x99, !P1 ;  /* 0x000000992300780c */ /* 0x000fe40004f81670 */
[----:B------:R-:W-:-:S05]  /*98e0*/  F2FP.F16.E5M2.UNPACK_B R32, R32 ;  /* 0x00000020ff20723e */ /* 0x000fca00020004ff */
[----:B------:R-:W-:-:S05]  /*98f0*/  HADD2.F32 R32, -RZ, R32.H0_H0 ;  /* 0x20000020ff207230 */ /* 0x000fca0000004100 */
[----:B------:R-:W-:-:S04]  /*9900*/  FMUL R32, R32, UR21 ;  /* 0x0000001520207c20 */ /* 0x000fc80008400000 */
[----:B------:R-:W-:Y:S01]  /*9910*/  FFMA R32, R23, UR20, R32 ;  /* 0x0000001417207c23 */ /* 0x000fe20008000020 */
[----:B------:R-:W-:-:S04]  /*9920*/  PRMT R23, RZ, 0x7610, R23 ;  /* 0x00007610ff177816 */ /* 0x000fc80000000017 */
[----:B--2---:R-:W-:-:S05]  /*9930*/  F2FP.SATFINITE.E5M2.F32.PACK_AB_MERGE_C R33, RZ, R32, RZ ;  /* 0x00000020ff21723e */ /* 0x004fca00048060ff */
[----:B------:R2:W-:Y:S01]  /*9940*/  @!P3 STG.E.U8 desc[UR18][R24.64+0x99], R33 ;  /* 0x000099211800b986 */ /* 0x0005e2000c101112 */
[----:B------:R-:W-:Y:S05]  /*9950*/  @P4 BRA `(.L_x_194) ;  /* 0x0000000000044947 */ /* 0x000fea0003800000 */
[----:B------:R0:W5:Y:S02]  /*9960*/  LDG.E.U8 R23, desc[UR18][R30.64+0x98] ;  /* 0x000098121e177981 */ /* 0x000164000c1e1100 */
.L_x_194:
[----:B------:R-:W-:Y:S05]  /*9970*/  BSYNC B1 ;  /* 0x0000000000017941 */ /* 0x000fea0003800000 */
.L_x_193:
        /* <DEDUP_REMOVED lines=8> */
[----:B------:R-:W-:-:S05]  /*9a00*/  F2FP.SATFINITE.E5M2.F32.PACK_AB_MERGE_C R23, RZ, R23, RZ ;  /* 0x00000017ff17723e */ /* 0x000fca00048060ff */
[----:B------:R0:W-:Y:S01]  /*9a10*/  @!P4 STG.E.U8 desc[UR18][R26.64+0x98], R23 ;  /* 0x000098171a00c986 */ /* 0x0001e2000c101112 */
[----:B------:R-:W-:Y:S05]  /*9a20*/  @P3 BRA `(.L_x_196) ;  /* 0x0000000000043947 */ /* 0x000fea0003800000 */
[----:B------:R0:W5:Y:S02]  /*9a30*/  LDG.E.U8 R22, desc[UR18][R30.64+0x99] ;  /* 0x000099121e167981 */ /* 0x000164000c1e1100 */
.L_x_196:
[----:B------:R-:W-:Y:S05]  /*9a40*/  BSYNC B1 ;  /* 0x0000000000017941 */ /* 0x000fea0003800000 */
.L_x_195:
        /* <DEDUP_REMOVED lines=8> */
[----:B0-----:R-:W-:-:S05]  /*9ad0*/  F2FP.SATFINITE.E5M2.F32.PACK_AB_MERGE_C R23, RZ, R22, RZ ;  /* 0x00000016ff17723e */ /* 0x001fca00048060ff */
[----:B------:R0:W-:Y:S01]  /*9ae0*/  @!P3 STG.E.U8 desc[UR18][R26.64+0x99], R23 ;  /* 0x000099171a00b986 */ /* 0x0001e2000c101112 */
[----:B------:R-:W-:Y:S05]  /*9af0*/  @P4 BRA `(.L_x_198) ;  /* 0x0000000000044947 */ /* 0x000fea0003800000 */
[----:B------:R0:W5:Y:S02]  /*9b00*/  LDG.E.U8 R21, desc[UR18][R28.64+0xa0] ;  /* 0x0000a0121c157981 */ /* 0x000164000c1e1100 */
.L_x_198:
[----:B------:R-:W-:Y:S05]  /*9b10*/  BSYNC B1 ;  /* 0x0000000000017941 */ /* 0x000fea0003800000 */
.L_x_197:
        /* <DEDUP_REMOVED lines=12> */
.L_x_200:
[----:B------:R-:W-:Y:S05]  /*9be0*/  BSYNC B1 ;  /* 0x0000000000017941 */ /* 0x000fea0003800000 */
.L_x_199:
        /* <DEDUP_REMOVED lines=12> */
.L_x_202:
[----:B------:R-:W-:Y:S05]  /*9cb0*/  BSYNC B1 ;  /* 0x0000000000017941 */ /* 0x000fea0003800000 */
.L_x_201:
        /* <DEDUP_REMOVED lines=12> */
.L_x_204:
[----:B------:R-:W-:Y:S05]  /*9d80*/  BSYNC B1 ;  /* 0x0000000000017941 */ /* 0x000fea0003800000 */
.L_x_203:
        /* <DEDUP_REMOVED lines=12> */
.L_x_206:
[----:B------:R-:W-:Y:S05]  /*9e50*/  BSYNC B1 ;  /* 0x0000000000017941 */ /* 0x000fea0003800000 */
.L_x_205:
        /* <DEDUP_REMOVED lines=12> */
.L_x_208:
[----:B------:R-:W-:Y:S05]  /*9f20*/  BSYNC B1 ;  /* 0x0000000000017941 */ /* 0x000fea0003800000 */
.L_x_207:
        /* <DEDUP_REMOVED lines=12> */
.L_x_210:
[----:B------:R-:W-:Y:S05]  /*9ff0*/  BSYNC B1 ;  /* 0x0000000000017941 */ /* 0x000fea0003800000 */
.L_x_209:
        /* <DEDUP_REMOVED lines=12> */
.L_x_212:
[----:B------:R-:W-:Y:S05]  /*a0c0*/  BSYNC B1 ;  /* 0x0000000000017941 */ /* 0x000fea0003800000 */
.L_x_211:
        /* <DEDUP_REMOVED lines=12> */
.L_x_214:
[----:B------:R-:W-:Y:S05]  /*a190*/  BSYNC B1 ;  /* 0x0000000000017941 */ /* 0x000fea0003800000 */
.L_x_213:
        /* <DEDUP_REMOVED lines=12> */
.L_x_216:
[----:B------:R-:W-:Y:S05]  /*a260*/  BSYNC B1 ;  /* 0x0000000000017941 */ /* 0x000fea0003800000 */
.L_x_215:
        /* <DEDUP_REMOVED lines=12> */
.L_x_218:
[----:B------:R-:W-:Y:S05]  /*a330*/  BSYNC B1 ;  /* 0x0000000000017941 */ /* 0x000fea0003800000 */
.L_x_217:
        /* <DEDUP_REMOVED lines=12> */
.L_x_220:
[----:B------:R-:W-:Y:S05]  /*a400*/  BSYNC B1 ;  /* 0x0000000000017941 */ /* 0x000fea0003800000 */
.L_x_219:
        /* <DEDUP_REMOVED lines=12> */
.L_x_222:
[----:B------:R-:W-:Y:S05]  /*a4d0*/  BSYNC B1 ;  /* 0x0000000000017941 */ /* 0x000fea0003800000 */
.L_x_221:
        /* <DEDUP_REMOVED lines=12> */
.L_x_224:
[----:B------:R-:W-:Y:S05]  /*a5a0*/  BSYNC B1 ;  /* 0x0000000000017941 */ /* 0x000fea0003800000 */
.L_x_223:
        /* <DEDUP_REMOVED lines=12> */
.L_x_226:
[----:B------:R-:W-:Y:S05]  /*a670*/  BSYNC B1 ;  /* 0x0000000000017941 */ /* 0x000fea0003800000 */
.L_x_225:
        /* <DEDUP_REMOVED lines=12> */
.L_x_228:
[----:B------:R-:W-:Y:S05]  /*a740*/  BSYNC B1 ;  /* 0x0000000000017941 */ /* 0x000fea0003800000 */
.L_x_227:
        /* <DEDUP_REMOVED lines=12> */
.L_x_230:
[----:B------:R-:W-:Y:S05]  /*a810*/  BSYNC B1 ;  /* 0x0000000000017941 */ /* 0x000fea0003800000 */
.L_x_229:
        /* <DEDUP_REMOVED lines=12> */
.L_x_232:
[----:B------:R-:W-:Y:S05]  /*a8e0*/  BSYNC B1 ;  /* 0x0000000000017941 */ /* 0x000fea0003800000 */
.L_x_231:
        /* <DEDUP_REMOVED lines=12> */
.L_x_234:
[----:B------:R-:W-:Y:S05]  /*a9b0*/  BSYNC B1 ;  /* 0x0000000000017941 */ /* 0x000fea0003800000 */
.L_x_233:
        /* <DEDUP_REMOVED lines=12> */
.L_x_236:
[----:B------:R-:W-:Y:S05]  /*aa80*/  BSYNC B1 ;  /* 0x0000000000017941 */ /* 0x000fea0003800000 */
.L_x_235:
[----:B-----5:R-:W-:Y:S01]  /*aa90*/  LOP3.LUT R2, R2, 0xff, RZ, 0xc0, !PT ;  /* 0x000000ff02027812 */ /* 0x020fe200078ec0ff */
[----:B------:R-:W-:Y:S01]  /*aaa0*/  BSSY B1, `(.L_x_237) ;  /* 0x000000b000017945 */ /* 0x000fe20003800000 */
[----:B------:R-:W-:Y:S02]  /*aab0*/  ISETP.LT.OR P4, PT, R35, 0xc9, !P0 ;  /* 0x000000c92300780c */ /* 0x000fe40004781670 */
[----:B------:R-:W-:-:S05]  /*aac0*/  F2FP.F16.E5M2.UNPACK_B R2, R2 ;  /* 0x00000002ff02723e */ /* 0x000fca00020004ff */
[----:B------:R-:W-:-:S05]  /*aad0*/  HADD2.F32 R2, -RZ, R2.H0_H0 ;  /* 0x20000002ff027230 */ /* 0x000fca0000004100 */
[----:B0-----:R-:W-:-:S04]  /*aae0*/  FMUL R3, R2, UR21 ;  /* 0x0000001502037c20 */ /* 0x001fc80008400000 */
[----:B------:R-:W-:Y:S01]  /*aaf0*/  FFMA R3, R0, UR20, R3 ;  /* 0x0000001400037c23 */ /* 0x000fe20008000003 */
[----:B------:R-:W-:-:S04]  /*ab00*/  PRMT R0, RZ, 0x7610, R0 ;  /* 0x00007610ff007816 */ /* 0x000fc80000000000 */
[----:B------:R-:W-:-:S05]  /*ab10*/  F2FP.SATFINITE.E5M2.F32.PACK_AB_MERGE_C R3, RZ, R3, RZ ;  /* 0x00000003ff03723e */ /* 0x000fca00048060ff */
[----:B------:R0:W-:Y:S01]  /*ab20*/  @!P3 STG.E.U8 desc[UR18][R26.64+0xc1], R3 ;  /* 0x0000c1031a00b986 */ /* 0x0001e2000c101112 */
[----:B------:R-:W-:Y:S05]  /*ab30*/  @P4 BRA `(.L_x_238) ;  /* 0x0000000000044947 */ /* 0x000fea0003800000 */
[----:B------:R0:W5:Y:S02]  /*ab40*/  LDG.E.U8 R0, desc[UR18][R28.64+0xc8] ;  /* 0x0000c8121c007981 */ /* 0x000164000c1e1100 */
.L_x_238:
[----:B------:R-:W-:Y:S05]  /*ab50*/  BSYNC B1 ;  /* 0x0000000000017941 */ /* 0x000fea0003800000 */
.L_x_237:
[----:B------:R-:W2:Y:S01]  /*ab60*/  LDL.LU R2, [R1] ;  /* 0x0000000001027983 */ /* 0x000ea20000300800 */
[----:B-----5:R-:W-:Y:S01]  /*ab70*/  LOP3.LUT R0, R0, 0xff, RZ, 0xc0, !PT ;  /* 0x000000ff00007812 */ /* 0x020fe200078ec0ff */
[----:B------:R-:W-:Y:S01]  /*ab80*/  BSSY B1, `(.L_x_239) ;  /* 0x000000b000017945 */ /* 0x000fe20003800000 */
[----:B------:R-:W-:Y:S02]  /*ab90*/  ISETP.LT.OR P3, PT, R35, 0xca, !P0 ;  /* 0x000000ca2300780c */ /* 0x000fe40004761670 */
[----:B------:R-:W-:-:S05]  /*aba0*/  F2FP.F16.E5M2.UNPACK_B R0, R0 ;  /* 0x00000000ff00723e */ /* 0x000fca00020004ff */
[----:B------:R-:W-:-:S05]  /*abb0*/  HADD2.F32 R0, -RZ, R0.H0_H0 ;  /* 0x20000000ff007230 */ /* 0x000fca0000004100 */
[----:B------:R-:W-:-:S04]  /*abc0*/  FMUL R0, R0, UR21 ;  /* 0x0000001500007c20 */ /* 0x000fc80008400000 */
[----:B--2---:R-:W-:-:S05]  /*abd0*/  FFMA R0, R2, UR20, R0 ;  /* 0x0000001402007c23 */ /* 0x004fca0008000000 */
[----:B0-----:R-:W-:Y:S02]  /*abe0*/  F2FP.SATFINITE.E5M2.F32.PACK_AB_MERGE_C R3, RZ, R0, RZ ;  /* 0x00000000ff03723e */ /* 0x001fe400048060ff */
[----:B------:R-:W-:-:S03]  /*abf0*/  PRMT R0, RZ, 0x7610, R0 ;  /* 0x00007610ff007816 */ /* 0x000fc60000000000 */
[----:B------:R0:W-:Y:S01]  /*ac00*/  @!P4 STG.E.U8 desc[UR18][R24.64+0xc8], R3 ;  /* 0x0000c8031800c986 */ /* 0x0001e2000c101112 */
[----:B------:R-:W-:Y:S05]  /*ac10*/  @P3 BRA `(.L_x_240) ;  /* 0x0000000000043947 */ /* 0x000fea0003800000 */
[----:B------:R2:W5:Y:S02]  /*ac20*/  LDG.E.U8 R0, desc[UR18][R28.64+0xc9] ;  /* 0x0000c9121c007981 */ /* 0x000564000c1e1100 */
.L_x_240:
[----:B------:R-:W-:Y:S05]  /*ac30*/  BSYNC B1 ;  /* 0x0000000000017941 */ /* 0x000fea0003800000 */
.L_x_239:
[----:B------:R-:W3:Y:S01]  /*ac40*/  LDL.LU R2, [R1+0x4] ;  /* 0x0000040001027983 */ /* 0x000ee20000300800 */
[----:B-----5:R-:W-:Y:S01]  /*ac50*/  LOP3.LUT R0, R0, 0xff, RZ, 0xc0, !PT ;  /* 0x000000ff00007812 */ /* 0x020fe200078ec0ff */
[----:B------:R-:W-:Y:S01]  /*ac60*/  BSSY B1, `(.L_x_241) ;  /* 0x000000b000017945 */ /* 0x000fe20003800000 */
[----:B------:R-:W-:Y:S02]  /*ac70*/  ISETP.LT.OR P4, PT, R35, 0xc9, !P1 ;  /* 0x000000c92300780c */ /* 0x000fe40004f81670 */
[----:B------:R-:W-:-:S05]  /*ac80*/  F2FP.F16.E5M2.UNPACK_B R0, R0 ;  /* 0x00000000ff00723e */ /* 0x000fca00020004ff */
[----:B------:R-:W-:-:S05]  /*ac90*/  HADD2.F32 R0, -RZ, R0.H0_H0 ;  /* 0x20000000ff007230 */ /* 0x000fca0000004100 */
[----:B------:R-:W-:-:S04]  /*aca0*/  FMUL R0, R0, UR21 ;  /* 0x0000001500007c20 */ /* 0x000fc80008400000 */
[----:B---3--:R-:W-:-:S05]  /*acb0*/  FFMA R0, R2, UR20, R0 ;  /* 0x0000001402007c23 */ /* 0x008fca0008000000 */
[----:B0-----:R-:W-:Y:S02]  /*acc0*/  F2FP.SATFINITE.E5M2.F32.PACK_AB_MERGE_C R3, RZ, R0, RZ ;  /* 0x00000000ff03723e */ /* 0x001fe400048060ff */
[----:B------:R-:W-:-:S03]  /*acd0*/  PRMT R0, RZ, 0x7610, R0 ;  /* 0x00007610ff007816 */ /* 0x000fc60000000000 */
[----:B------:R0:W-:Y:S01]  /*ace0*/  @!P3 STG.E.U8 desc[UR18][R24.64+0xc9], R3 ;  /* 0x0000c9031800b986 */ /* 0x0001e2000c101112 */
[----:B------:R-:W-:Y:S05]  /*acf0*/  @P4 BRA `(.L_x_242) ;  /* 0x0000000000044947 */ /* 0x000fea0003800000 */
[----:B------:R3:W5:Y:S02]  /*ad00*/  LDG.E.U8 R0, desc[UR18][R30.64+0xc8] ;  /* 0x0000c8121e007981 */ /* 0x000764000c1e1100 */
.L_x_242:
[----:B------:R-:W-:Y:S05]  /*ad10*/  BSYNC B1 ;  /* 0x0000000000017941 */ /* 0x000fea0003800000 */
.L_x_241:
[----:B------:R-:W2:Y:S01]  /*ad20*/  LDL.LU R2, [R1+0x8] ;  /* 0x0000080001027983 */ /* 0x000ea20000300800 */
        /* <DEDUP_REMOVED lines=12> */
.L_x_244:
[----:B------:R-:W-:Y:S05]  /*adf0*/  BSYNC B1 ;  /* 0x0000000000017941 */ /* 0x000fea0003800000 */
.L_x_243:
        /* <DEDUP_REMOVED lines=13> */
.L_x_246:
[----:B------:R-:W-:Y:S05]  /*aed0*/  BSYNC B1 ;  /* 0x0000000000017941 */ /* 0x000fea0003800000 */
.L_x_245:
        /* <DEDUP_REMOVED lines=13> */
.L_x_248:
[----:B------:R-:W-:Y:S05]  /*afb0*/  BSYNC B1 ;  /* 0x0000000000017941 */ /* 0x000fea0003800000 */
.L_x_247:
        /* <DEDUP_REMOVED lines=13> */
.L_x_250:
[----:B------:R-:W-:Y:S05]  /*b090*/  BSYNC B1 ;  /* 0x0000000000017941 */ /* 0x000fea0003800000 */
.L_x_249:
        /* <DEDUP_REMOVED lines=13> */
.L_x_252:
[----:B------:R-:W-:Y:S05]  /*b170*/  BSYNC B1 ;  /* 0x0000000000017941 */ /* 0x000fea0003800000 */
.L_x_251:
        /* <DEDUP_REMOVED lines=13> */
.L_x_254:
[----:B------:R-:W-:Y:S05]  /*b250*/  BSYNC B1 ;  /* 0x0000000000017941 */ /* 0x000fea0003800000 */
.L_x_253:
        /* <DEDUP_REMOVED lines=13> */
.L_x_256:
[----:B------:R-:W-:Y:S05]  /*b330*/  BSYNC B1 ;  /* 0x0000000000017941 */ /* 0x000fea0003800000 */
.L_x_255:
        /* <DEDUP_REMOVED lines=13> */
.L_x_258:
[----:B------:R-:W-:Y:S05]  /*b410*/  BSYNC B1 ;  /* 0x0000000000017941 */ /* 0x000fea0003800000 */
.L_x_257:
        /* <DEDUP_REMOVED lines=13> */
.L_x_260:
[----:B------:R-:W-:Y:S05]  /*b4f0*/  BSYNC B1 ;  /* 0x0000000000017941 */ /* 0x000fea0003800000 */
.L_x_259:
        /* <DEDUP_REMOVED lines=13> */
.L_x_262:
[----:B------:R-:W-:Y:S05]  /*b5d0*/  BSYNC B1 ;  /* 0x0000000000017941 */ /* 0x000fea0003800000 */
.L_x_261:
        /* <DEDUP_REMOVED lines=13> */
.L_x_264:
[----:B------:R-:W-:Y:S05]  /*b6b0*/  BSYNC B1 ;  /* 0x0000000000017941 */ /* 0x000fea0003800000 */
.L_x_263:
        /* <DEDUP_REMOVED lines=13> */
.L_x_266:
[----:B------:R-:W-:Y:S05]  /*b790*/  BSYNC B1 ;  /* 0x0000000000017941 */ /* 0x000fea0003800000 */
.L_x_265:
        /* <DEDUP_REMOVED lines=13> */
.L_x_268:
[----:B------:R-:W-:Y:S05]  /*b870*/  BSYNC B1 ;  /* 0x0000000000017941 */ /* 0x000fea0003800000 */
.L_x_267:
        /* <DEDUP_REMOVED lines=13> */
.L_x_270:
[----:B------:R-:W-:Y:S05]  /*b950*/  BSYNC B1 ;  /* 0x0000000000017941 */ /* 0x000fea0003800000 */
.L_x_269:
        /* <DEDUP_REMOVED lines=13> */
.L_x_272:
[----:B------:R-:W-:Y:S05]  /*ba30*/  BSYNC B1 ;  /* 0x0000000000017941 */ /* 0x000fea0003800000 */
.L_x_271:
        /* <DEDUP_REMOVED lines=13> */
.L_x_274:
[----:B------:R-:W-:Y:S05]  /*bb10*/  BSYNC B1 ;  /* 0x0000000000017941 */ /* 0x000fea0003800000 */
.L_x_273:
        /* <DEDUP_REMOVED lines=13> */
.L_x_276:
[----:B------:R-:W-:Y:S05]  /*bbf0*/  BSYNC B1 ;  /* 0x0000000000017941 */ /* 0x000fea0003800000 */
.L_x_275:
        /* <DEDUP_REMOVED lines=13> */
.L_x_278:
[----:B------:R-:W-:Y:S05]  /*bcd0*/  BSYNC B1 ;  /* 0x0000000000017941 */ /* 0x000fea0003800000 */
.L_x_277:
        /* <DEDUP_REMOVED lines=13> */
.L_x_280:
[----:B------:R-:W-:Y:S05]  /*bdb0*/  BSYNC B1 ;  /* 0x0000000000017941 */ /* 0x000fea0003800000 */
.L_x_279:
        /* <DEDUP_REMOVED lines=13> */
.L_x_282:
[----:B------:R-:W-:Y:S05]  /*be90*/  BSYNC B1 ;  /* 0x0000000000017941 */ /* 0x000fea0003800000 */
.L_x_281:
        /* <DEDUP_REMOVED lines=13> */
.L_x_284:
[----:B------:R-:W-:Y:S05]  /*bf70*/  BSYNC B1 ;  /* 0x0000000000017941 */ /* 0x000fea0003800000 */
.L_x_283:
        /* <DEDUP_REMOVED lines=13> */
.L_x_286:
[----:B------:R-:W-:Y:S05]  /*c050*/  BSYNC B1 ;  /* 0x0000000000017941 */ /* 0x000fea0003800000 */
.L_x_285:
        /* <DEDUP_REMOVED lines=13> */
.L_x_288:
[----:B------:R-:W-:Y:S05]  /*c130*/  BSYNC B1 ;  /* 0x0000000000017941 */ /* 0x000fea0003800000 */
.L_x_287:
        /* <DEDUP_REMOVED lines=13> */
.L_x_290:
[----:B------:R-:W-:Y:S05]  /*c210*/  BSYNC B1 ;  /* 0x0000000000017941 */ /* 0x000fea0003800000 */
.L_x_289:
        /* <DEDUP_REMOVED lines=13> */
.L_x_292:
[----:B------:R-:W-:Y:S05]  /*c2f0*/  BSYNC B1 ;  /* 0x0000000000017941 */ /* 0x000fea0003800000 */
.L_x_291:
[----:B------:R-:W-:Y:S05]  /*c300*/  @P1 BRA `(.L_x_293) ;  /* 0x00000020009c1947 */ /* 0x000fea0003800000 */
[----:B------:R-:W2:Y:S01]  /*c310*/  LDL.LU R2, [R1+0x6c] ;  /* 0x00006c0001027983 */ /* 0x000ea20000300800 */
[----:B-----5:R-:W-:-:S04]  /*c320*/  LOP3.LUT R0, R0, 0xff, RZ, 0xc0, !PT ;  /* 0x000000ff00007812 */ /* 0x020fc800078ec0ff */
[----:B------:R-:W-:-:S05]  /*c330*/  F2FP.F16.E5M2.UNPACK_B R0, R0 ;  /* 0x00000000ff00723e */ /* 0x000fca00020004ff */
[----:B------:R-:W-:-:S05]  /*c340*/  HADD2.F32 R0, -RZ, R0.H0_H0 ;  /* 0x20000000ff007230 */ /* 0x000fca0000004100 */
[----:B------:R-:W-:-:S04]  /*c350*/  FMUL R0, R0, UR21 ;  /* 0x0000001500007c20 */ /* 0x000fc80008400000 */
[----:B--2---:R-:W-:-:S05]  /*c360*/  FFMA R0, R2, UR20, R0 ;  /* 0x0000001402007c23 */ /* 0x004fca0008000000 */
[----:B0-----:R-:W-:-:S05]  /*c370*/  F2FP.SATFINITE.E5M2.F32.PACK_AB_MERGE_C R3, RZ, R0, RZ ;  /* 0x00000000ff03723e */ /* 0x001fca00048060ff */
[----:B------:R0:W-:Y:S01]  /*c380*/  STG.E.U8 desc[UR18][R26.64+0xf9], R3 ;  /* 0x0000f9031a007986 */ /* 0x0001e2000c101112 */
[----:B------:R-:W-:Y:S05]  /*c390*/  BRA `(.L_x_293) ;  /* 0x0000002000787947 */ /* 0x000fea0003800000 */
.L_x_36:
[----:B------:R-:W-:Y:S01]  /*c3a0*/  ISETP.GE.AND P1, PT, R38, 0x1, PT ;  /* 0x000000012600780c */ /* 0x000fe20003f26270 */
[----:B------:R-:W-:Y:S01]  /*c3b0*/  FMUL R228, R228, UR20 ;  /* 0x00000014e4e47c20 */ /* 0x000fe20008400000 */
[----:B------:R-:W-:Y:S01]  /*c3c0*/  FMUL R227, R227, UR20 ;  /* 0x00000014e3e37c20 */ /* 0x000fe20008400000 */
[----:B------:R-:W-:Y:S01]  /*c3d0*/  ISETP.GE.AND P0, PT, R38, 0x9, PT ;  /* 0x000000092600780c */ /* 0x000fe20003f06270 */
[----:B------:R-:W-:Y:S01]  /*c3e0*/  FMUL R226, R226, UR20 ;  /* 0x00000014e2e27c20 */ /* 0x000fe20008400000 */
[C---:B------:R-:W-:Y:S02]  /*c3f0*/  ISETP.LT.OR P4, PT, R35.reuse, 0x1, !P1 ;  /* 0x000000012300780c */ /* 0x040fe40004f81670 */
[----:B------:R-:W-:Y:S02]  /*c400*/  ISETP.LT.OR P5, PT, R35, 0x2, !P1 ;  /* 0x000000022300780c */ /* 0x000fe40004fa1670 */
[----:B------:R-:W-:Y:S02]  /*c410*/  F2FP.SATFINITE.E5M2.F32.PACK_AB_MERGE_C R29, RZ, R228, RZ ;  /* 0x000000e4ff1d723e */ /* 0x000fe400048060ff */
[----:B------:R-:W-:-:S02]  /*c420*/  F2FP.SATFINITE.E5M2.F32.PACK_AB_MERGE_C R227, RZ, R227, RZ ;  /* 0x000000e3ffe3723e */ /* 0x000fc400048060ff */
[----:B------:R-:W-:Y:S01]  /*c430*/  ISETP.LT.OR P3, PT, R35, 0x1, !P0 ;  /* 0x000000012300780c */ /* 0x000fe20004761670 */
[----:B------:R-:W-:-:S04]  /*c440*/  FMUL R225, R225, UR20 ;  /* 0x00000014e1e17c20 */ /* 0x000fc80008400000 */
[----:B------:R0:W-:Y:S01]  /*c450*/  @!P4 STG.E.U8 desc[UR18][R24.64], R29 ;  /* 0x0000001d1800c986 */ /* 0x0001e2000c101112 */
[----:B------:R-:W-:-:S03]  /*c460*/  ISETP.LT.OR P4, PT, R35, 0x2, !P0 ;  /* 0x000000022300780c */ /* 0x000fc60004781670 */
[----:B------:R2:W-:Y:S01]  /*c470*/  @!P5 STG.E.U8 desc[UR18][R24.64+0x1], R227 ;  /* 0x000001e31800d986 */ /* 0x0005e2000c101112 */
[C---:B------:R-:W-:Y:S01]  /*c480*/  ISETP.LT.OR P5, PT, R35.reuse, 0x9, !P1 ;  /* 0x000000092300780c */ /* 0x040fe20004fa1670 */
[----:B------:R-:W-:Y:S01]  /*c490*/  FMUL R224, R224, UR20 ;  /* 0x00000014e0e07c20 */ /* 0x000fe20008400000 */
[----:B------:R-:W-:Y:S01]  /*c4a0*/  ISETP.LT.OR P6, PT, R35, 0xa, !P1 ;  /* 0x0000000a2300780c */ /* 0x000fe20004fc1670 */
[----:B------:R-:W-:Y:S01]  /*c4b0*/  FMUL R223, R223, UR20 ;  /* 0x00000014dfdf7c20 */ /* 0x000fe20008400000 */
[----:B------:R-:W-:Y:S02]  /*c4c0*/  F2FP.SATFINITE.E5M2.F32.PACK_AB_MERGE_C R31, RZ, R226, RZ ;  /* 0x000000e2ff1f723e */ /* 0x000fe400048060ff */
[----:B------:R-:W-:Y:S02]  /*c4d0*/  F2FP.SATFINITE.E5M2.F32.PACK_AB_MERGE_C R225, RZ, R225, RZ ;  /* 0x000000e1ffe1723e */ /* 0x000fe400048060ff */
[----:B0-----:R-:W-:Y:S01]  /*c4e0*/  F2FP.SATFINITE.E5M2.F32.PACK_AB_MERGE_C R29, RZ, R224, RZ ;  /* 0x000000e0ff1d723e */ /* 0x001fe200048060ff */
[----:B------:R-:W-:Y:S01]  /*c4f0*/  @!P3 STG.E.U8 desc[UR18][R26.64], R31 ;  /* 0x0000001f1a00b986 */ /* 0x000fe2000c101112 */
[----:B------:R-:W-:-:S02]  /*c500*/  F2FP.SATFINITE.E5M2.F32.PACK_AB_MERGE_C R223, RZ, R223, RZ ;  /* 0x000000dfffdf723e */ /* 0x000fc400048060ff */
[C---:B------:R-:W-:Y:S01]  /*c510*/  ISETP.LT.OR P3, PT, R35.reuse, 0x9, !P0 ;  /* 0x000000092300780c */ /* 0x040fe20004761670 */
[----:B------:R-:W-:Y:S01]  /*c520*/  @!P4 STG.E.U8 desc[UR18][R26.64+0x1], R225 ;  /* 0x000001e11a00c986 */ /* 0x000fe2000c101112 */
[----:B------:R-:W-:-:S03]  /*c530*/  ISETP.LT.OR P4, PT, R35, 0xa, !P0 ;  /* 0x0000000a2300780c */ /* 0x000fc60004781670 */
[----:B------:R0:W-:Y:S01]  /*c540*/  @!P5 STG.E.U8 desc[UR18][R24.64+0x8], R29 ;  /* 0x0000081d1800d986 */ /* 0x0001e2000c101112 */
[----:B------:R-:W-:Y:S01]  /*c550*/  ISETP.LT.OR P5, PT, R35, 0x11, !P1 ;  /* 0x000000112300780c */ /* 0x000fe20004fa1670 */
[----:B------:R-:W-:Y:S01]  /*c560*/  FMUL R222, R222, UR20 ;  /* 0x00000014dede7c20 */ /* 0x000fe20008400000 */
[----:B------:R-:W-:Y:S01]  /*c570*/  FMUL R221, R221, UR20 ;  /* 0x00000014dddd7c20 */ /* 0x000fe20008400000 */
[----:B------:R-:W-:Y:S01]  /*c580*/  FMUL R220, R220, UR20 ;  /* 0x00000014dcdc7c20 */ /* 0x000fe20008400000 */
[----:B------:R-:W-:Y:S01]  /*c590*/  @!P6 STG.E.U8 desc[UR18][R24.64+0x9], R223 ;  /* 0x000009df1800e986 */ /* 0x000fe2000c101112 */
[----:B------:R-:W-:Y:S01]  /*c5a0*/  ISETP.LT.OR P6, PT, R35, 0x12, !P1 ;  /* 0x000000122300780c */ /* 0x000fe20004fc1670 */
[----:B------:R-:W-:Y:S01]  /*c5b0*/  FMUL R219, R219, UR20 ;  /* 0x00000014dbdb7c20 */ /* 0x000fe20008400000 */
[----:B------:R-:W-:Y:S01]  /*c5c0*/  F2FP.SATFINITE.E5M2.F32.PACK_AB_MERGE_C R33, RZ, R222, RZ ;  /* 0x000000deff21723e */ /* 0x000fe200048060ff */
[----:B--2---:R-:W2:Y:S01]  /*c5d0*/  LDL.LU R227, [R1+0x8] ;  /* 0x0000080001e37983 */ /* 0x004ea20000300800 */
[----:B------:R-:W-:-:S02]  /*c5e0*/  F2FP.SATFINITE.E5M2.F32.PACK_AB_MERGE_C R221, RZ, R221, RZ ;  /* 0x000000ddffdd723e */ /* 0x000fc400048060ff */
[----:B0-----:R-:W-:Y:S01]  /*c5f0*/  F2FP.SATFINITE.E5M2.F32.PACK_AB_MERGE_C R29, RZ, R220, RZ ;  /* 0x000000dcff1d723e */ /* 0x001fe200048060ff */
[----:B------:R-:W3:Y:S04]  /*c600*/  LDL.LU R226, [R1+0x4] ;  /* 0x0000040001e27983 */ /* 0x000ee80000300800 */
[----:B------:R-:W4:Y:S01]  /*c610*/  LDL.LU R224, [R1] ;  /* 0x0000000001e07983 */ /* 0x000f220000300800 */
[----:B------:R-:W-:-:S03]  /*c620*/  F2FP.SATFINITE.E5M2.F32.PACK_AB_MERGE_C R219, RZ, R219, RZ ;  /* 0x000000dbffdb723e */ /* 0x000fc600048060ff */
[----:B------:R-:W-:Y:S01]  /*c630*/  @!P3 STG.E.U8 desc[UR18][R26.64+0x8], R33 ;  /* 0x000008211a00b986 */ /* 0x000fe2000c101112 */
[----:B------:R-:W-:-:S03]  /*c640*/  ISETP.LT.OR P3, PT, R35, 0x11, !P0 ;  /* 0x000000112300780c */ /* 0x000fc60004761670 */
        /* <DEDUP_REMOVED lines=11> */
[----:B------:R-:W-:Y:S01]  /*c700*/  FMUL R214, R214, UR20 ;  /* 0x00000014d6d67c20 */ /* 0x000fe20008400000 */
[----:B------:R-:W-:Y:S01]  /*c710*/  F2FP.SATFINITE.E5M2.F32.PACK_AB_MERGE_C R217, RZ, R217, RZ ;  /* 0x000000d9ffd9723e */ /* 0x000fe200048060ff */
[----:B------:R-:W-:Y:S01]  /*c720*/  FMUL R213, R213, UR20 ;  /* 0x00000014d5d57c20 */ /* 0x000fe20008400000 */
[----:B0-----:R-:W-:Y:S01]  /*c730*/  F2FP.SATFINITE.E5M2.F32.PACK_AB_MERGE_C R29, RZ, R216, RZ ;  /* 0x000000d8ff1d723e */ /* 0x001fe200048060ff */
[----:B------:R-:W-:Y:S01]  /*c740*/  @!P3 STG.E.U8 desc[UR18][R26.64+0x10], R31 ;  /* 0x0000101f1a00b986 */ /* 0x000fe2000c101112 */
[----:B------:R-:W-:-:S02]  /*c750*/  F2FP.SATFINITE.E5M2.F32.PACK_AB_MERGE_C R215, RZ, R215, RZ ;  /* 0x000000d7ffd7723e */ /* 0x000fc400048060ff */
[C---:B------:R-:W-:Y:S01]  /*c760*/  ISETP.LT.OR P3, PT, R35.reuse, 0x19, !P0 ;  /* 0x000000192300780c */ /* 0x040fe20004761670 */
[----:B------:R-:W-:Y:S01]  /*c770*/  @!P4 STG.E.U8 desc[UR18][R26.64+0x11], R217 ;  /* 0x000011d91a00c986 */ /* 0x000fe2000c101112 */
[----:B------:R-:W-:-:S03]  /*c780*/  ISETP.LT.OR P4, PT, R35, 0x1a, !P0 ;  /* 0x0000001a2300780c */ /* 0x000fc60004781670 */
[----:B------:R0:W-:Y:S01]  /*c790*/  @!P5 STG.E.U8 desc[UR18][R24.64+0x18], R29 ;  /* 0x0000181d1800d986 */ /* 0x0001e2000c101112 */
[C---:B------:R-:W-:Y:S01]  /*c7a0*/  ISETP.LT.OR P5, PT, R35.reuse, 0x21, !P1 ;  /* 0x000000212300780c */ /* 0x040fe20004fa1670 */
[----:B------:R-:W-:Y:S02]  /*c7b0*/  FMUL R212, R212, UR20 ;  /* 0x00000014d4d47c20 */ /* 0x000fe40008400000 */
[----:B------:R-:W-:Y:S01]  /*c7c0*/  @!P6 STG.E.U8 desc[UR18][R24.64+0x19], R215 ;  /* 0x000019d71800e986 */ /* 0x000fe2000c101112 */
[----:B------:R-:W-:Y:S01]  /*c7d0*/  ISETP.LT.OR P6, PT, R35, 0x22, !P1 ;  /* 0x000000222300780c */ /* 0x000fe20004fc1670 */
[----:B------:R-:W-:Y:S01]  /*c7e0*/  FMUL R211, R211, UR20 ;  /* 0x00000014d3d37c20 */ /* 0x000fe20008400000 */
[----:B------:R-:W-:Y:S01]  /*c7f0*/  F2FP.SATFINITE.E5M2.F32.PACK_AB_MERGE_C R33, RZ, R214, RZ ;  /* 0x000000d6ff21723e */ /* 0x000fe200048060ff */
[----:B------:R-:W-:Y:S01]  /*c800*/  FMUL R210, R210, UR20 ;  /* 0x00000014d2d27c20 */ /* 0x000fe20008400000 */
[----:B------:R-:W-:Y:S01]  /*c810*/  F2FP.SATFINITE.E5M2.F32.PACK_AB_MERGE_C R213, RZ, R213, RZ ;  /* 0x000000d5ffd5723e */ /* 0x000fe200048060ff */
[----:B------:R-:W-:Y:S01]  /*c820*/  FMUL R209, R209, UR20 ;  /* 0x00000014d1d17c20 */ /* 0x000fe20008400000 */
        /* <DEDUP_REMOVED lines=8> */
[----:B------:R-:W-:-:S03]  /*c8b0*/  ISETP.LT.OR P5, PT, R35, 0x29, !P1 ;  /* 0x000000292300780c */ /* 0x000fc60004fa1670 */
        /* <DEDUP_REMOVED lines=240> */
[----:B------:R1:W-:Y:S01]  /*d7c0*/  @!P6 STG.E.U8 desc[UR18][R24.64+0x99], R23 ;  /* 0x000099171800e986 */ /* 0x0003e2000c101112 */
        /* <DEDUP_REMOVED lines=11> */
[----:B------:R0:W-:Y:S01]  /*d880*/  @!P4 STG.E.U8 desc[UR18][R26.64+0x99], R21 ;  /* 0x000099151a00c986 */ /* 0x0001e2000c101112 */
[----:B------:R-:W-:-:S03]  /*d890*/  ISETP.LT.OR P4, PT, R35, 0xa2, !P0 ;  /* 0x000000a22300780c */ /* 0x000fc60004781670 */
[----:B------:R-:W-:Y:S01]  /*d8a0*/  @!P5 STG.E.U8 desc[UR18][R24.64+0xa0], R29 ;  /* 0x0000a01d1800d986 */ /* 0x000fe2000c101112 */
[----:B------:R-:W-:-:S03]  /*d8b0*/  ISETP.LT.OR P5, PT, R35, 0xa9, !P1 ;  /* 0x000000a92300780c */ /* 0x000fc60004fa1670 */
[----:B------:R2:W-:Y:S01]  /*d8c0*/  @!P6 STG.E.U8 desc[UR18][R24.64+0xa1], R19 ;  /* 0x0000a1131800e986 */ /* 0x0005e2000c101112 */
[----:B------:R-:W-:Y:S01]  /*d8d0*/  ISETP.LT.OR P6, PT, R35, 0xaa, !P1 ;  /* 0x000000aa2300780c */ /* 0x000fe20004fc1670 */
[----:B------:R-:W-:Y:S01]  /*d8e0*/  FMUL R15, R15, UR20 ;  /* 0x000000140f0f7c20 */ /* 0x000fe20008400000 */
[----:B-1----:R-:W-:Y:S01]  /*d8f0*/  F2FP.SATFINITE.E5M2.F32.PACK_AB_MERGE_C R23, RZ, R18, RZ ;  /* 0x00000012ff17723e */ /* 0x002fe200048060ff */
[----:B------:R-:W-:Y:S01]  /*d900*/  FMUL R14, R14, UR20 ;  /* 0x000000140e0e7c20 */ /* 0x000fe20008400000 */
[----:B------:R-:W-:Y:S01]  /*d910*/  F2FP.SATFINITE.E5M2.F32.PACK_AB_MERGE_C R17, RZ, R17, RZ ;  /* 0x00000011ff11723e */ /* 0x000fe200048060ff */
[----:B------:R-:W-:Y:S01]  /*d920*/  FMUL R13, R13, UR20 ;  /* 0x000000140d0d7c20 */ /* 0x000fe20008400000 */
[----:B0-----:R-:W-:Y:S01]  /*d930*/  F2FP.SATFINITE.E5M2.F32.PACK_AB_MERGE_C R21, RZ, R16, RZ ;  /* 0x00000010ff15723e */ /* 0x001fe200048060ff */
[----:B------:R-:W-:Y:S01]  /*d940*/  @!P3 STG.E.U8 desc[UR18][R26.64+0xa0], R23 ;  /* 0x0000a0171a00b986 */ /* 0x000fe2000c101112 */
[----:B------:R-:W-:Y:S02]  /*d950*/  F2FP.SATFINITE.E5M2.F32.PACK_AB_MERGE_C R15, RZ, R15, RZ ;  /* 0x0000000fff0f723e */ /* 0x000fe400048060ff */
[C---:B------:R-:W-:Y:S01]  /*d960*/  ISETP.LT.OR P3, PT, R35.reuse, 0xa9, !P0 ;  /* 0x000000a92300780c */ /* 0x040fe20004761670 */
[----:B------:R-:W-:Y:S01]  /*d970*/  @!P4 STG.E.U8 desc[UR18][R26.64+0xa1], R17 ;  /* 0x0000a1111a00c986 */ /* 0x000fe2000c101112 */
[----:B------:R-:W-:-:S03]  /*d980*/  ISETP.LT.OR P4, PT, R35, 0xaa, !P0 ;  /* 0x000000aa2300780c */ /* 0x000fc60004781670 */
[----:B------:R-:W-:Y:S01]  /*d990*/  @!P5 STG.E.U8 desc[UR18][R24.64+0xa8], R21 ;  /* 0x0000a8151800d986 */ /* 0x000fe2000c101112 */
[C---:B------:R-:W-:Y:S01]  /*d9a0*/  ISETP.LT.OR P5, PT, R35.reuse, 0xb1, !P1 ;  /* 0x000000b12300780c */ /* 0x040fe20004fa1670 */
[----:B------:R-:W-:Y:S02]  /*d9b0*/  FMUL R12, R12, UR20 ;  /* 0x000000140c0c7c20 */ /* 0x000fe40008400000 */
[----:B------:R0:W-:Y:S01]  /*d9c0*/  @!P6 STG.E.U8 desc[UR18][R24.64+0xa9], R15 ;  /* 0x0000a90f1800e986 */ /* 0x0001e2000c101112 */
[----:B------:R-:W-:Y:S01]  /*d9d0*/  ISETP.LT.OR P6, PT, R35, 0xb2, !P1 ;  /* 0x000000b22300780c */ /* 0x000fe20004fc1670 */
[----:B------:R-:W-:Y:S01]  /*d9e0*/  FMUL R11, R11, UR20 ;  /* 0x000000140b0b7c20 */ /* 0x000fe20008400000 */
[----:B--2---:R-:W-:Y:S01]  /*d9f0*/  F2FP.SATFINITE.E5M2.F32.PACK_AB_MERGE_C R19, RZ, R14, RZ ;  /* 0x0000000eff13723e */ /* 0x004fe200048060ff */
[----:B------:R-:W2:Y:S01]  /*da00*/  LDL.LU R223, [R1+0x18] ;  /* 0x0000180001df7983 */ /* 0x000ea20000300800 */
[----:B------:R-:W-:Y:S02]  /*da10*/  F2FP.SATFINITE.E5M2.F32.PACK_AB_MERGE_C R13, RZ, R13, RZ ;  /* 0x0000000dff0d723e */ /* 0x000fe400048060ff */
[----:B------:R-:W-:Y:S01]  /*da20*/  F2FP.SATFINITE.E5M2.F32.PACK_AB_MERGE_C R11, RZ, R11, RZ ;  /* 0x0000000bff0b723e */ /* 0x000fe200048060ff */
[----:B------:R-:W-:Y:S01]  /*da30*/  @!P3 STG.E.U8 desc[UR18][R26.64+0xa8], R19 ;  /* 0x0000a8131a00b986 */ /* 0x000fe2000c101112 */
[----:B0-----:R-:W-:-:S03]  /*da40*/  F2FP.SATFINITE.E5M2.F32.PACK_AB_MERGE_C R15, RZ, R12, RZ ;  /* 0x0000000cff0f723e */ /* 0x001fc600048060ff */
[----:B------:R0:W-:Y:S01]  /*da50*/  @!P4 STG.E.U8 desc[UR18][R26.64+0xa9], R13 ;  /* 0x0000a90d1a00c986 */ /* 0x0001e2000c101112 */
[C---:B------:R-:W-:Y:S02]  /*da60*/  ISETP.LT.OR P3, PT, R35.reuse, 0xb1, !P0 ;  /* 0x000000b12300780c */ /* 0x040fe40004761670 */
[C---:B------:R-:W-:Y:S01]  /*da70*/  ISETP.LT.OR P4, PT, R35.reuse, 0xb2, !P0 ;  /* 0x000000b22300780c */ /* 0x040fe20004781670 */
[----:B------:R-:W-:Y:S01]  /*da80*/  @!P5 STG.E.U8 desc[UR18][R24.64+0xb0], R15 ;  /* 0x0000b00f1800d986 */ /* 0x000fe2000c101112 */
[----:B------:R-:W-:Y:S01]  /*da90*/  ISETP.LT.OR P5, PT, R35, 0xb9, !P1 ;  /* 0x000000b92300780c */ /* 0x000fe20004fa1670 */
[----:B------:R-:W-:Y:S01]  /*daa0*/  FMUL R10, R10, UR20 ;  /* 0x000000140a0a7c20 */ /* 0x000fe20008400000 */
[----:B------:R-:W-:Y:S01]  /*dab0*/  FMUL R9, R9, UR20 ;  /* 0x0000001409097c20 */ /* 0x000fe20008400000 */
[----:B------:R-:W2:Y:S01]  /*dac0*/  LDL.LU R222, [R1+0x14] ;  /* 0x0000140001de7983 */ /* 0x000ea20000300800 */
[----:B------:R-:W-:-:S03]  /*dad0*/  FMUL R8, R8, UR20 ;  /* 0x0000001408087c20 */ /* 0x000fc60008400000 */
[----:B------:R-:W2:Y:S01]  /*dae0*/  LDL.LU R220, [R1+0x10] ;  /* 0x0000100001dc7983 */ /* 0x000ea20000300800 */
[----:B------:R-:W-:-:S03]  /*daf0*/  F2FP.SATFINITE.E5M2.F32.PACK_AB_MERGE_C R17, RZ, R10, RZ ;  /* 0x0000000aff11723e */ /* 0x000fc600048060ff */
[----:B------:R-:W2:Y:S01]  /*db00*/  LDL.LU R221, [R1+0xc] ;  /* 0x00000c0001dd7983 */ /* 0x000ea20000300800 */
[----:B------:R-:W-:Y:S01]  /*db10*/  F2FP.SATFINITE.E5M2.F32.PACK_AB_MERGE_C R9, RZ, R9, RZ ;  /* 0x00000009ff09723e */ /* 0x000fe200048060ff */
[----:B------:R-:W-:Y:S01]  /*db20*/  FMUL R7, R7, UR20 ;  /* 0x0000001407077c20 */ /* 0x000fe20008400000 */
[----:B0-----:R-:W-:Y:S01]  /*db30*/  F2FP.SATFINITE.E5M2.F32.PACK_AB_MERGE_C R13, RZ, R8, RZ ;  /* 0x00000008ff0d723e */ /* 0x001fe200048060ff */
[----:B------:R0:W-:Y:S01]  /*db40*/  @!P6 STG.E.U8 desc[UR18][R24.64+0xb1], R11 ;  /* 0x0000b10b1800e986 */ /* 0x0001e2000c101112 */
[----:B------:R-:W-:Y:S01]  /*db50*/  ISETP.LT.OR P6, PT, R35, 0xba, !P1 ;  /* 0x000000ba2300780c */ /* 0x000fe20004fc1670 */
[----:B-----5:R-:W-:Y:S01]  /*db60*/  FMUL R2, R2, UR20 ;  /* 0x0000001402027c20 */ /* 0x020fe20008400000 */
[----:B------:R-:W-:Y:S01]  /*db70*/  F2FP.SATFINITE.E5M2.F32.PACK_AB_MERGE_C R7, RZ, R7, RZ ;  /* 0x00000007ff07723e */ /* 0x000fe200048060ff */
[----:B------:R-:W-:Y:S01]  /*db80*/  @!P3 STG.E.U8 desc[UR18][R26.64+0xb0], R17 ;  /* 0x0000b0111a00b986 */ /* 0x000fe2000c101112 */
[----:B------:R-:W-:Y:S01]  /*db90*/  FMUL R3, R3, UR20 ;  /* 0x0000001403037c20 */ /* 0x000fe20008400000 */
[----:B------:R-:W-:Y:S01]  /*dba0*/  FMUL R4, R4, UR20 ;  /* 0x0000001404047c20 */ /* 0x000fe20008400000 */
[C---:B------:R-:W-:Y:S01]  /*dbb0*/  ISETP.LT.OR P3, PT, R35.reuse, 0xb9, !P0 ;  /* 0x000000b92300780c */ /* 0x040fe20004761670 */
[----:B------:R1:W-:Y:S01]  /*dbc0*/  @!P4 STG.E.U8 desc[UR18][R26.64+0xb1], R9 ;  /* 0x0000b1091a00c986 */ /* 0x0003e2000c101112 */
[----:B------:R-:W-:Y:S01]  /*dbd0*/  ISETP.LT.OR P4, PT, R35, 0xba, !P0 ;  /* 0x000000ba2300780c */ /* 0x000fe20004781670 */
[----:B------:R-:W-:Y:S01]  /*dbe0*/  FMUL R6, R6, UR20 ;  /* 0x0000001406067c20 */ /* 0x000fe20008400000 */
[----:B------:R-:W-:Y:S01]  /*dbf0*/  FMUL R5, R5, UR20 ;  /* 0x0000001405057c20 */ /* 0x000fe20008400000 */
[----:B------:R3:W-:Y:S01]  /*dc00*/  @!P5 STG.E.U8 desc[UR18][R24.64+0xb8], R13 ;  /* 0x0000b80d1800d986 */ /* 0x0007e2000c101112 */
[----:B------:R-:W-:Y:S01]  /*dc10*/  ISETP.LT.OR P5, PT, R35, 0xc1, !P1 ;  /* 0x000000c12300780c */ /* 0x000fe20004fa1670 */
[----:B------:R-:W-:Y:S01]  /*dc20*/  FMUL R0, R0, UR20 ;  /* 0x0000001400007c20 */ /* 0x000fe20008400000 */
[----:B0-----:R-:W-:Y:S01]  /*dc30*/  F2FP.SATFINITE.E5M2.F32.PACK_AB_MERGE_C R11, RZ, R6, RZ ;  /* 0x00000006ff0b723e */ /* 0x001fe200048060ff */
[----:B------:R-:W2:Y:S01]  /*dc40*/  LDL.LU R225, [R1+0x1c] ;  /* 0x00001c0001e17983 */ /* 0x000ea20000300800 */
[----:B------:R-:W-:-:S03]  /*dc50*/  F2FP.SATFINITE.E5M2.F32.PACK_AB_MERGE_C R5, RZ, R5, RZ ;  /* 0x00000005ff05723e */ /* 0x000fc600048060ff */
[----:B------:R0:W-:Y:S01]  /*dc60*/  @!P6 STG.E.U8 desc[UR18][R24.64+0xb9], R7 ;  /* 0x0000b9071800e986 */ /* 0x0001e2000c101112 */
[----:B-1----:R-:W-:Y:S01]  /*dc70*/  F2FP.SATFINITE.E5M2.F32.PACK_AB_MERGE_C R9, RZ, R4, RZ ;  /* 0x00000004ff09723e */ /* 0x002fe200048060ff */
[----:B------:R-:W-:Y:S01]  /*dc80*/  FMUL R4, R227, UR20 ;  /* 0x00000014e3047c20 */ /* 0x000fe20008400000 */
[C---:B------:R-:W-:Y:S01]  /*dc90*/  ISETP.LT.OR P6, PT, R35.reuse, 0xc2, !P1 ;  /* 0x000000c22300780c */ /* 0x040fe20004fc1670 */
[----:B------:R-:W-:Y:S01]  /*dca0*/  @!P3 STG.E.U8 desc[UR18][R26.64+0xb8], R11 ;  /* 0x0000b80b1a00b986 */ /* 0x000fe2000c101112 */
[----:B---3--:R-:W-:Y:S01]  /*dcb0*/  F2FP.SATFINITE.E5M2.F32.PACK_AB_MERGE_C R13, RZ, R2, RZ ;  /* 0x00000002ff0d723e */ /* 0x008fe200048060ff */
[----:B----4-:R-:W-:Y:S01]  /*dcc0*/  FMUL R2, R224, UR20 ;  /* 0x00000014e0027c20 */ /* 0x010fe20008400000 */
[----:B------:R-:W-:Y:S01]  /*dcd0*/  ISETP.LT.OR P3, PT, R35, 0xc1, !P0 ;  /* 0x000000c12300780c */ /* 0x000fe20004761670 */
[----:B------:R-:W3:Y:S01]  /*dce0*/  LDL.LU R224, [R1+0x20] ;  /* 0x0000200001e07983 */ /* 0x000ee20000300800 */
[----:B0-----:R-:W-:Y:S01]  /*dcf0*/  F2FP.SATFINITE.E5M2.F32.PACK_AB_MERGE_C R7, RZ, R3, RZ ;  /* 0x00000003ff07723e */ /* 0x001fe200048060ff */
[----:B------:R-:W-:-:S02]  /*dd00*/  FMUL R3, R226, UR20 ;  /* 0x00000014e2037c20 */ /* 0x000fc40008400000 */
[----:B------:R0:W-:Y:S01]  /*dd10*/  @!P4 STG.E.U8 desc[UR18][R26.64+0xb9], R5 ;  /* 0x0000b9051a00c986 */ /* 0x0001e2000c101112 */
[----:B------:R-:W-:-:S03]  /*dd20*/  ISETP.LT.OR P4, PT, R35, 0xc2, !P0 ;  /* 0x000000c22300780c */ /* 0x000fc60004781670 */
[----:B------:R-:W4:Y:S04]  /*dd30*/  LDL.LU R226, [R1+0x24] ;  /* 0x0000240001e27983 */ /* 0x000f280000300800 */
[----:B------:R-:W4:Y:S04]  /*dd40*/  LDL.LU R227, [R1+0x28] ;  /* 0x0000280001e37983 */ /* 0x000f280000300800 */
[----:B------:R-:W-:Y:S01]  /*dd50*/  @!P5 STG.E.U8 desc[UR18][R24.64+0xc0], R9 ;  /* 0x0000c0091800d986 */ /* 0x000fe2000c101112 */
[C---:B------:R-:W-:Y:S02]  /*dd60*/  ISETP.LT.OR P5, PT, R35.reuse, 0xc9, !P1 ;  /* 0x000000c92300780c */ /* 0x040fe40004fa1670 */
[----:B0-----:R-:W-:Y:S01]  /*dd70*/  F2FP.SATFINITE.E5M2.F32.PACK_AB_MERGE_C R5, RZ, R0, RZ ;  /* 0x00000000ff05723e */ /* 0x001fe200048060ff */
[----:B------:R0:W-:Y:S01]  /*dd80*/  @!P6 STG.E.U8 desc[UR18][R24.64+0xc1], R7 ;  /* 0x0000c1071800e986 */ /* 0x0001e2000c101112 */
[----:B------:R-:W-:-:S03]  /*dd90*/  ISETP.LT.OR P6, PT, R35, 0xca, !P1 ;  /* 0x000000ca2300780c */ /* 0x000fc60004fc1670 */
[----:B------:R-:W-:Y:S01]  /*dda0*/  @!P3 STG.E.U8 desc[UR18][R26.64+0xc0], R13 ;  /* 0x0000c00d1a00b986 */ /* 0x000fe2000c101112 */
[----:B------:R-:W-:-:S03]  /*ddb0*/  ISETP.LT.OR P3, PT, R35, 0xc9, !P0 ;  /* 0x000000c92300780c */ /* 0x000fc60004761670 */
[----:B------:R1:W-:Y:S01]  /*ddc0*/  @!P4 STG.E.U8 desc[UR18][R26.64+0xc1], R5 ;  /* 0x0000c1051a00c986 */ /* 0x0003e2000c101112 */
[----:B0-----:R-:W-:Y:S02]  /*ddd0*/  F2FP.SATFINITE.E5M2.F32.PACK_AB_MERGE_C R7, RZ, R2, RZ ;  /* 0x00000002ff07723e */ /* 0x001fe400048060ff */
[----:B------:R-:W-:-:S03]  /*dde0*/  ISETP.LT.OR P4, PT, R35, 0xca, !P0 ;  /* 0x000000ca2300780c */ /* 0x000fc60004781670 */
[----:B------:R0:W-:Y:S01]  /*ddf0*/  @!P5 STG.E.U8 desc[UR18][R24.64+0xc8], R7 ;  /* 0x0000c8071800d986 */ /* 0x0001e2000c101112 */
[----:B------:R-:W-:Y:S02]  /*de00*/  ISETP.LT.OR P5, PT, R35, 0xd1, !P1 ;  /* 0x000000d12300780c */ /* 0x000fe40004fa1670 */
[----:B------:R-:W-:Y:S02]  /*de10*/  F2FP.SATFINITE.E5M2.F32.PACK_AB_MERGE_C R9, RZ, R3, RZ ;  /* 0x00000003ff09723e */ /* 0x000fe400048060ff */
[----:B------:R-:W-:-:S03]  /*de20*/  F2FP.SATFINITE.E5M2.F32.PACK_AB_MERGE_C R11, RZ, R4, RZ ;  /* 0x00000004ff0b723e */ /* 0x000fc600048060ff */
[----:B------:R0:W-:Y:S04]  /*de30*/  @!P6 STG.E.U8 desc[UR18][R24.64+0xc9], R9 ;  /* 0x0000c9091800e986 */ /* 0x0001e8000c101112 */
[----:B------:R-:W-:Y:S01]  /*de40*/  @!P3 STG.E.U8 desc[UR18][R26.64+0xc8], R11 ;  /* 0x0000c80b1a00b986 */ /* 0x000fe2000c101112 */
[----:B--2---:R-:W-:Y:S01]  /*de50*/  FMUL R2, R220, UR20 ;  /* 0x00000014dc027c20 */ /* 0x004fe20008400000 */
[----:B------:R-:W-:Y:S02]  /*de60*/  FMUL R0, R221, UR20 ;  /* 0x00000014dd007c20 */ /* 0x000fe40008400000 */
[----:B------:R-:W2:Y:S03]  /*de70*/  LDL.LU R221, [R1+0x2c] ;  /* 0x00002c0001dd7983 */ /* 0x000ea60000300800 */
[----:B-1----:R-:W-:Y:S01]  /*de80*/  F2FP.SATFINITE.E5M2.F32.PACK_AB_MERGE_C R5, RZ, R0, RZ ;  /* 0x00000000ff05723e */ /* 0x002fe200048060ff */
[----:B------:R-:W2:Y:S01]  /*de90*/  LDL.LU R220, [R1+0x30] ;  /* 0x0000300001dc7983 */ /* 0x000ea20000300800 */
[----:B------:R-:W-:Y:S01]  /*dea0*/  FMUL R0, R223, UR20 ;  /* 0x00000014df007c20 */ /* 0x000fe20008400000 */
[----:B------:R-:W-:Y:S01]  /*deb0*/  FMUL R3, R222, UR20 ;  /* 0x00000014de037c20 */ /* 0x000fe20008400000 */
[----:B0-----:R-:W-:Y:S01]  /*dec0*/  F2FP.SATFINITE.E5M2.F32.PACK_AB_MERGE_C R7, RZ, R2, RZ ;  /* 0x00000002ff07723e */ /* 0x001fe200048060ff */
[----:B------:R-:W2:Y:S02]  /*ded0*/  LDL.LU R222, [R1+0x34] ;  /* 0x0000340001de7983 */ /* 0x000ea40000300800 */
[----:B------:R-:W-:-:S02]  /*dee0*/  F2FP.SATFINITE.E5M2.F32.PACK_AB_MERGE_C R13, RZ, R0, RZ ;  /* 0x00000000ff0d723e */ /* 0x000fc400048060ff */
[----:B------:R-:W2:Y:S01]  /*def0*/  LDL.LU R223, [R1+0x38] ;  /* 0x0000380001df7983 */ /* 0x000ea20000300800 */
[----:B------:R-:W-:Y:S01]  /*df00*/  F2FP.SATFINITE.E5M2.F32.PACK_AB_MERGE_C R9, RZ, R3, RZ ;  /* 0x00000003ff09723e */ /* 0x000fe200048060ff */
[----:B------:R-:W-:Y:S02]  /*df10*/  FMUL R2, R225, UR20 ;  /* 0x00000014e1027c20 */ /* 0x000fe40008400000 */
[----:B------:R-:W2:Y:S04]  /*df20*/  LDL.LU R225, [R1+0x3c] ;  /* 0x00003c0001e17983 */ /* 0x000ea80000300800 */
[----:B------:R-:W-:Y:S01]  /*df30*/  @!P4 STG.E.U8 desc[UR18][R26.64+0xc9], R5 ;  /* 0x0000c9051a00c986 */ /* 0x000fe2000c101112 */
[----:B---3--:R-:W-:-:S03]  /*df40*/  FMUL R0, R224, UR20 ;  /* 0x00000014e0007c20 */ /* 0x008fc60008400000 */
[----:B------:R0:W-:Y:S04]  /*df50*/  @!P5 STG.E.U8 desc[UR18][R24.64+0xd0], R7 ;  /* 0x0000d0071800d986 */ /* 0x0001e8000c101112 */
[----:B------:R-:W3:Y:S01]  /*df60*/  LDL.LU R224, [R1+0x40] ;  /* 0x0000400001e07983 */ /* 0x000ee20000300800 */
[----:B----4-:R-:W-:-:S03]  /*df70*/  FMUL R3, R226, UR20 ;  /* 0x00000014e2037c20 */ /* 0x010fc60008400000 */
[----:B------:R-:W4:Y:S01]  /*df80*/  LDL.LU R226, [R1+0x44] ;  /* 0x0000440001e27983 */ /* 0x000f220000300800 */
[----:B0-----:R-:W-:Y:S01]  /*df90*/  F2FP.SATFINITE.E5M2.F32.PACK_AB_MERGE_C R7, RZ, R0, RZ ;  /* 0x00000000ff07723e */ /* 0x001fe200048060ff */
[----:B------:R-:W-:Y:S02]  /*dfa0*/  FMUL R0, R227, UR20 ;  /* 0x00000014e3007c20 */ /* 0x000fe40008400000 */
[----:B------:R-:W4:Y:S01]  /*dfb0*/  LDL.LU R227, [R1+0x48] ;  /* 0x0000480001e37983 */ /* 0x000f220000300800 */
[C---:B------:R-:W-:Y:S02]  /*dfc0*/  ISETP.LT.OR P6, PT, R35.reuse, 0xd2, !P1 ;  /* 0x000000d22300780c */ /* 0x040fe40004fc1670 */
[C---:B------:R-:W-:Y:S01]  /*dfd0*/  ISETP.LT.OR P4, PT, R35.reuse, 0xd2, !P0 ;  /* 0x000000d22300780c */ /* 0x040fe20004781670 */
[----:B------:R-:W4:Y:S01]  /*dfe0*/  LDL.LU R219, [R1+0x4c] ;  /* 0x00004c0001db7983 */ /* 0x000f220000300800 */
[----:B------:R-:W-:Y:S02]  /*dff0*/  F2FP.SATFINITE.E5M2.F32.PACK_AB_MERGE_C R5, RZ, R2, RZ ;  /* 0x00000002ff05723e */ /* 0x000fe400048060ff */
[----:B------:R-:W-:-:S02]  /*e000*/  ISETP.LT.OR P3, PT, R35, 0xd1, !P0 ;  /* 0x000000d12300780c */ /* 0x000fc40004761670 */
[----:B------:R-:W-:Y:S02]  /*e010*/  ISETP.LT.OR P5, PT, R35, 0xd9, !P1 ;  /* 0x000000d92300780c */ /* 0x000fe40004fa1670 */
[----:B------:R-:W-:-:S03]  /*e020*/  F2FP.SATFINITE.E5M2.F32.PACK_AB_MERGE_C R11, RZ, R0, RZ ;  /* 0x00000000ff0b723e */ /* 0x000fc600048060ff */
[----:B------:R0:W-:Y:S01]  /*e030*/  @!P6 STG.E.U8 desc[UR18][R24.64+0xd1], R9 ;  /* 0x0000d1091800e986 */ /* 0x0001e2000c101112 */
[----:B------:R-:W-:-:S03]  /*e040*/  ISETP.LT.OR P6, PT, R35, 0xda, !P1 ;  /* 0x000000da2300780c */ /* 0x000fc60004fc1670 */
[----:B------:R1:W-:Y:S01]  /*e050*/  @!P4 STG.E.U8 desc[UR18][R26.64+0xd1], R5 ;  /* 0x0000d1051a00c986 */ /* 0x0003e2000c101112 */
[----:B------:R-:W-:-:S03]  /*e060*/  ISETP.LT.OR P4, PT, R35, 0xda, !P0 ;  /* 0x000000da2300780c */ /* 0x000fc60004781670 */
[----:B------:R-:W-:Y:S01]  /*e070*/  @!P3 STG.E.U8 desc[UR18][R26.64+0xd0], R13 ;  /* 0x0000d00d1a00b986 */ /* 0x000fe2000c101112 */
[----:B0-----:R-:W-:-:S03]  /*e080*/  F2FP.SATFINITE.E5M2.F32.PACK_AB_MERGE_C R9, RZ, R3, RZ ;  /* 0x00000003ff09723e */ /* 0x001fc600048060ff */
[----:B------:R0:W-:Y:S04]  /*e090*/  @!P5 STG.E.U8 desc[UR18][R24.64+0xd8], R7 ;  /* 0x0000d8071800d986 */ /* 0x0001e8000c101112 */
[----:B------:R0:W-:Y:S01]  /*e0a0*/  @!P6 STG.E.U8 desc[UR18][R24.64+0xd9], R9 ;  /* 0x0000d9091800e986 */ /* 0x0001e2000c101112 */
[----:B--2---:R-:W-:-:S03]  /*e0b0*/  FMUL R0, R221, UR20 ;  /* 0x00000014dd007c20 */ /* 0x004fc60008400000 */
[----:B------:R-:W2:Y:S01]  /*e0c0*/  LDL.LU R221, [R1+0x50] ;  /* 0x0000500001dd7983 */ /* 0x000ea20000300800 */
[----:B------:R-:W-:-:S03]  /*e0d0*/  FMUL R2, R220, UR20 ;  /* 0x00000014dc027c20 */ /* 0x000fc60008400000 */
[----:B------:R-:W2:Y:S01]  /*e0e0*/  LDL.LU R220, [R1+0x54] ;  /* 0x0000540001dc7983 */ /* 0x000ea20000300800 */
[----:B-1----:R-:W-:Y:S01]  /*e0f0*/  F2FP.SATFINITE.E5M2.F32.PACK_AB_MERGE_C R5, RZ, R0, RZ ;  /* 0x00000000ff05723e */ /* 0x002fe200048060ff */
[----:B------:R-:W-:Y:S02]  /*e100*/  FMUL R3, R222, UR20 ;  /* 0x00000014de037c20 */ /* 0x000fe40008400000 */
[----:B------:R-:W2:Y:S01]  /*e110*/  LDL.LU R222, [R1+0x58] ;  /* 0x0000580001de7983 */ /* 0x000ea20000300800 */
[----:B0-----:R-:W-:Y:S01]  /*e120*/  F2FP.SATFINITE.E5M2.F32.PACK_AB_MERGE_C R7, RZ, R2, RZ ;  /* 0x00000002ff07723e */ /* 0x001fe200048060ff */
[----:B------:R-:W-:Y:S01]  /*e130*/  FMUL R4, R223, UR20 ;  /* 0x00000014df047c20 */ /* 0x000fe20008400000 */
[----:B------:R-:W-:Y:S01]  /*e140*/  F2FP.SATFINITE.E5M2.F32.PACK_AB_MERGE_C R9, RZ, R3, RZ ;  /* 0x00000003ff09723e */ /* 0x000fe200048060ff */
[----:B------:R-:W2:Y:S01]  /*e150*/  LDL.LU R223, [R1+0x5c] ;  /* 0x00005c0001df7983 */ /* 0x000ea20000300800 */
[----:B------:R-:W-:-:S03]  /*e160*/  FMUL R0, R225, UR20 ;  /* 0x00000014e1007c20 */ /* 0x000fc60008400000 */
[----:B------:R0:W-:Y:S04]  /*e170*/  @!P4 STG.E.U8 desc[UR18][R26.64+0xd9], R5 ;  /* 0x0000d9051a00c986 */ /* 0x0001e8000c101112 */
[----:B------:R-:W2:Y:S01]  /*e180*/  LDL.LU R225, [R1+0x60] ;  /* 0x0000600001e17983 */ /* 0x000ea20000300800 */
[----:B0-----:R-:W-:Y:S01]  /*e190*/  F2FP.SATFINITE.E5M2.F32.PACK_AB_MERGE_C R5, RZ, R0, RZ ;  /* 0x00000000ff05723e */ /* 0x001fe200048060ff */
[----:B---3--:R-:W-:Y:S02]  /*e1a0*/  FMUL R2, R224, UR20 ;  /* 0x00000014e0027c20 */ /* 0x008fe40008400000 */
[----:B------:R-:W3:Y:S01]  /*e1b0*/  LDL.LU R224, [R1+0x64] ;  /* 0x0000640001e07983 */ /* 0x000ee20000300800 */
[----:B----4-:R-:W-:-:S03]  /*e1c0*/  FMUL R3, R226, UR20 ;  /* 0x00000014e2037c20 */ /* 0x010fc60008400000 */
[----:B------:R-:W4:Y:S01]  /*e1d0*/  LDL.LU R226, [R1+0x68] ;  /* 0x0000680001e27983 */ /* 0x000f220000300800 */
[----:B------:R-:W-:-:S03]  /*e1e0*/  FMUL R0, R227, UR20 ;  /* 0x00000014e3007c20 */ /* 0x000fc60008400000 */
[----:B------:R-:W4:Y:S01]  /*e1f0*/  LDL.LU R227, [R1+0x6c] ;  /* 0x00006c0001e37983 */ /* 0x000f220000300800 */
[C---:B------:R-:W-:Y:S02]  /*e200*/  ISETP.LT.OR P3, PT, R35.reuse, 0xd9, !P0 ;  /* 0x000000d92300780c */ /* 0x040fe40004761670 */
[C---:B------:R-:W-:Y:S02]  /*e210*/  ISETP.LT.OR P5, PT, R35.reuse, 0xe1, !P1 ;  /* 0x000000e12300780c */ /* 0x040fe40004fa1670 */
[C---:B------:R-:W-:Y:S02]  /*e220*/  ISETP.LT.OR P6, PT, R35.reuse, 0xe2, !P1 ;  /* 0x000000e22300780c */ /* 0x040fe40004fc1670 */
[----:B------:R-:W-:-:S07]  /*e230*/  ISETP.LT.OR P4, PT, R35, 0xe2, !P0 ;  /* 0x000000e22300780c */ /* 0x000fce0004781670 */
[----:B------:R-:W-:Y:S01]  /*e240*/  @!P3 STG.E.U8 desc[UR18][R26.64+0xd8], R11 ;  /* 0x0000d80b1a00b986 */ /* 0x000fe2000c101112 */
[----:B------:R-:W-:-:S03]  /*e250*/  ISETP.LT.OR P3, PT, R35, 0xe1, !P0 ;  /* 0x000000e12300780c */ /* 0x000fc60004761670 */
[----:B------:R0:W-:Y:S01]  /*e260*/  @!P5 STG.E.U8 desc[UR18][R24.64+0xe0], R7 ;  /* 0x0000e0071800d986 */ /* 0x0001e2000c101112 */
[----:B------:R-:W-:-:S03]  /*e270*/  ISETP.LT.OR P5, PT, R35, 0xe9, !P1 ;  /* 0x000000e92300780c */ /* 0x000fc60004fa1670 */
[----:B------:R1:W-:Y:S01]  /*e280*/  @!P6 STG.E.U8 desc[UR18][R24.64+0xe1], R9 ;  /* 0x0000e1091800e986 */ /* 0x0003e2000c101112 */
[----:B------:R-:W-:Y:S02]  /*e290*/  ISETP.LT.OR P6, PT, R35, 0xea, !P1 ;  /* 0x000000ea2300780c */ /* 0x000fe40004fc1670 */
[----:B------:R-:W-:Y:S01]  /*e2a0*/  F2FP.SATFINITE.E5M2.F32.PACK_AB_MERGE_C R13, RZ, R4, RZ ;  /* 0x00000004ff0d723e */ /* 0x000fe200048060ff */
[----:B------:R1:W-:Y:S01]  /*e2b0*/  @!P4 STG.E.U8 desc[UR18][R26.64+0xe1], R5 ;  /* 0x0000e1051a00c986 */ /* 0x0003e2000c101112 */
[----:B0-----:R-:W-:-:S03]  /*e2c0*/  F2FP.SATFINITE.E5M2.F32.PACK_AB_MERGE_C R7, RZ, R2, RZ ;  /* 0x00000002ff07723e */ /* 0x001fc600048060ff */
[----:B------:R-:W-:Y:S01]  /*e2d0*/  @!P3 STG.E.U8 desc[UR18][R26.64+0xe0], R13 ;  /* 0x0000e00d1a00b986 */ /* 0x000fe2000c101112 */
[----:B-1----:R-:W-:-:S03]  /*e2e0*/  F2FP.SATFINITE.E5M2.F32.PACK_AB_MERGE_C R9, RZ, R3, RZ ;  /* 0x00000003ff09723e */ /* 0x002fc600048060ff */
[----:B------:R0:W-:Y:S01]  /*e2f0*/  @!P5 STG.E.U8 desc[UR18][R24.64+0xe8], R7 ;  /* 0x0000e8071800d986 */ /* 0x0001e2000c101112 */
[C---:B------:R-:W-:Y:S02]  /*e300*/  ISETP.LT.OR P3, PT, R35.reuse, 0xe9, !P0 ;  /* 0x000000e92300780c */ /* 0x040fe40004761670 */
[C---:B------:R-:W-:Y:S01]  /*e310*/  ISETP.LT.OR P4, PT, R35.reuse, 0xea, !P0 ;  /* 0x000000ea2300780c */ /* 0x040fe20004781670 */
[----:B------:R1:W-:Y:S01]  /*e320*/  @!P6 STG.E.U8 desc[UR18][R24.64+0xe9], R9 ;  /* 0x0000e9091800e986 */ /* 0x0003e2000c101112 */
[----:B------:R-:W-:Y:S01]  /*e330*/  ISETP.LT.OR P5, PT, R35, 0xf1, !P1 ;  /* 0x000000f12300780c */ /* 0x000fe20004fa1670 */
[----:B------:R-:W-:Y:S01]  /*e340*/  FMUL R2, R219, UR20 ;  /* 0x00000014db027c20 */ /* 0x000fe20008400000 */
[----:B------:R-:W-:Y:S02]  /*e350*/  ISETP.LT.OR P6, PT, R35, 0xf2, !P1 ;  /* 0x000000f22300780c */ /* 0x000fe40004fc1670 */
[----:B------:R-:W-:Y:S02]  /*e360*/  F2FP.SATFINITE.E5M2.F32.PACK_AB_MERGE_C R11, RZ, R0, RZ ;  /* 0x00000000ff0b723e */ /* 0x000fe400048060ff */
[----:B------:R-:W-:-:S03]  /*e370*/  F2FP.SATFINITE.E5M2.F32.PACK_AB_MERGE_C R5, RZ, R2, RZ ;  /* 0x00000002ff05723e */ /* 0x000fc600048060ff */
[----:B------:R-:W-:Y:S01]  /*e380*/  @!P3 STG.E.U8 desc[UR18][R26.64+0xe8], R11 ;  /* 0x0000e80b1a00b986 */ /* 0x000fe2000c101112 */
[----:B------:R-:W-:-:S03]  /*e390*/  ISETP.LT.OR P3, PT, R35, 0xf1, !P0 ;  /* 0x000000f12300780c */ /* 0x000fc60004761670 */
[----:B------:R-:W-:Y:S01]  /*e3a0*/  @!P4 STG.E.U8 desc[UR18][R26.64+0xe9], R5 ;  /* 0x0000e9051a00c986 */ /* 0x000fe2000c101112 */
[C---:B------:R-:W-:Y:S02]  /*e3b0*/  ISETP.LT.OR P4, PT, R35.reuse, 0xf9, !P1 ;  /* 0x000000f92300780c */ /* 0x040fe40004f81670 */
[----:B------:R-:W-:Y:S01]  /*e3c0*/  ISETP.LT.OR P1, PT, R35, 0xfa, !P1 ;  /* 0x000000fa2300780c */ /* 0x000fe20004f21670 */
[----:B--2---:R-:W-:Y:S01]  /*e3d0*/  FMUL R0, R221, UR20 ;  /* 0x00000014dd007c20 */ /* 0x004fe20008400000 */
[----:B------:R-:W-:-:S04]  /*e3e0*/  FMUL R3, R220, UR20 ;  /* 0x00000014dc037c20 */ /* 0x000fc80008400000 */
[----:B0-----:R-:W-:Y:S02]  /*e3f0*/  F2FP.SATFINITE.E5M2.F32.PACK_AB_MERGE_C R7, RZ, R0, RZ ;  /* 0x00000000ff07723e */ /* 0x001fe400048060ff */
[----:B-1----:R-:W-:Y:S01]  /*e400*/  F2FP.SATFINITE.E5M2.F32.PACK_AB_MERGE_C R9, RZ, R3, RZ ;  /* 0x00000003ff09723e */ /* 0x002fe200048060ff */
[----:B------:R-:W-:Y:S02]  /*e410*/  FMUL R0, R222, UR20 ;  /* 0x00000014de007c20 */ /* 0x000fe40008400000 */
[----:B------:R0:W-:Y:S01]  /*e420*/  @!P5 STG.E.U8 desc[UR18][R24.64+0xf0], R7 ;  /* 0x0000f0071800d986 */ /* 0x0001e2000c101112 */
[----:B------:R-:W-:-:S03]  /*e430*/  ISETP.LT.OR P5, PT, R35, 0xf2, !P0 ;  /* 0x000000f22300780c */ /* 0x000fc600047a1670 */
[----:B------:R1:W-:Y:S01]  /*e440*/  @!P6 STG.E.U8 desc[UR18][R24.64+0xf1], R9 ;  /* 0x0000f1091800e986 */ /* 0x0003e2000c101112 */
[----:B------:R-:W-:Y:S02]  /*e450*/  ISETP.LT.OR P6, PT, R35, 0xf9, !P0 ;  /* 0x000000f92300780c */ /* 0x000fe400047c1670 */
[----:B------:R-:W-:Y:S01]  /*e460*/  F2FP.SATFINITE.E5M2.F32.PACK_AB_MERGE_C R13, RZ, R0, RZ ;  /* 0x00000000ff0d723e */ /* 0x000fe200048060ff */
[----:B------:R-:W-:Y:S01]  /*e470*/  FMUL R0, R223, UR20 ;  /* 0x00000014df007c20 */ /* 0x000fe20008400000 */
[----:B------:R-:W-:Y:S01]  /*e480*/  ISETP.LT.OR P0, PT, R35, 0xfa, !P0 ;  /* 0x000000fa2300780c */ /* 0x000fe20004701670 */
[----:B------:R-:W-:-:S03]  /*e490*/  FMUL R2, R225, UR20 ;  /* 0x00000014e1027c20 */ /* 0x000fc60008400000 */
[----:B0-----:R-:W-:Y:S02]  /*e4a0*/  F2FP.SATFINITE.E5M2.F32.PACK_AB_MERGE_C R7, RZ, R0, RZ ;  /* 0x00000000ff07723e */ /* 0x001fe400048060ff */
[----:B-1----:R-:W-:Y:S01]  /*e4b0*/  F2FP.SATFINITE.E5M2.F32.PACK_AB_MERGE_C R9, RZ, R2, RZ ;  /* 0x00000002ff09723e */ /* 0x002fe200048060ff */
[----:B---3--:R-:W-:Y:S01]  /*e4c0*/  FMUL R3, R224, UR20 ;  /* 0x00000014e0037c20 */ /* 0x008fe20008400000 */
[----:B----4-:R-:W-:Y:S01]  /*e4d0*/  FMUL R4, R226, UR20 ;  /* 0x00000014e2047c20 */ /* 0x010fe20008400000 */
[----:B------:R-:W-:-:S03]  /*e4e0*/  FMUL R5, R227, UR20 ;  /* 0x00000014e3057c20 */ /* 0x000fc60008400000 */
[----:B------:R-:W-:Y:S02]  /*e4f0*/  F2FP.SATFINITE.E5M2.F32.PACK_AB_MERGE_C R3, RZ, R3, RZ ;  /* 0x00000003ff03723e */ /* 0x000fe400048060ff */
[----:B------:R-:W-:Y:S02]  /*e500*/  F2FP.SATFINITE.E5M2.F32.PACK_AB_MERGE_C R11, RZ, R4, RZ ;  /* 0x00000004ff0b723e */ /* 0x000fe400048060ff */
[----:B------:R-:W-:Y:S01]  /*e510*/  F2FP.SATFINITE.E5M2.F32.PACK_AB_MERGE_C R5, RZ, R5, RZ ;  /* 0x00000005ff05723e */ /* 0x000fe200048060ff */
[----:B------:R0:W-:Y:S04]  /*e520*/  @!P3 STG.E.U8 desc[UR18][R26.64+0xf0], R13 ;  /* 0x0000f00d1a00b986 */ /* 0x0001e8000c101112 */
[----:B------:R0:W-:Y:S04]  /*e530*/  @!P5 STG.E.U8 desc[UR18][R26.64+0xf1], R7 ;  /* 0x0000f1071a00d986 */ /* 0x0001e8000c101112 */
[----:B------:R0:W-:Y:S04]  /*e540*/  @!P4 STG.E.U8 desc[UR18][R24.64+0xf8], R9 ;  /* 0x0000f8091800c986 */ /* 0x0001e8000c101112 */
[----:B------:R0:W-:Y:S04]  /*e550*/  @!P1 STG.E.U8 desc[UR18][R24.64+0xf9], R3 ;  /* 0x0000f90318009986 */ /* 0x0001e8000c101112 */
[----:B------:R0:W-:Y:S04]  /*e560*/  @!P6 STG.E.U8 desc[UR18][R26.64+0xf8], R11 ;  /* 0x0000f80b1a00e986 */ /* 0x0001e8000c101112 */
[----:B------:R0:W-:Y:S02]  /*e570*/  @!P0 STG.E.U8 desc[UR18][R26.64+0xf9], R5 ;  /* 0x0000f9051a008986 */ /* 0x0001e4000c101112 */
.L_x_293:
[----:B------:R-:W-:Y:S05]  /*e580*/  BSYNC B0 ;  /* 0x0000000000007941 */ /* 0x000fea0003800000 */
.L_x_35:
[----:B0----5:R-:W2:Y:S04]  /*e590*/  LDL.LU R3, [R1+0x78] ;  /* 0x0000780001037983 */ /* 0x021ea80000300800 */
[----:B------:R-:W2:Y:S01]  /*e5a0*/  LDL.LU R2, [R1+0x7c] ;  /* 0x00007c0001027983 */ /* 0x000ea20000300800 */
[----:B------:R-:W-:Y:S01]  /*e5b0*/  ULDC UR6, c[0x0][0xc] ;  /* 0x0000030000067ab9 */ /* 0x000fe20000000800 */
[----:B------:R-:W-:Y:S01]  /*e5c0*/  ULDC UR7, c[0x0][0x10] ;  /* 0x0000040000077ab9 */ /* 0x000fe20000000800 */
[----:B------:R-:W2:Y:S01]  /*e5d0*/  LDC R5, c[0x0][0x14] ;  /* 0x00000500ff057b82 */ /* 0x000ea20000000800 */
[----:B------:R-:W-:Y:S01]  /*e5e0*/  UIMAD.WIDE.U32 UR6, UR6, UR7, URZ ;  /* 0x00000007060672a5 */ /* 0x000fe2000f8e003f */
[----:B------:R-:W-:Y:S01]  /*e5f0*/  PRMT R0, RZ, 0x7610, R0 ;  /* 0x00007610ff007816 */ /* 0x000fe20000000000 */
[----:B------:R-:W-:-:S04]  /*e600*/  UMOV UR22, 0xffffffff ;  /* 0xffffffff00167882 */ /* 0x000fc80000000000 */
[----:B--2---:R-:W-:-:S04]  /*e610*/  IMAD.WIDE.U32 R2, R5, UR6, R2 ;  /* 0x0000000605027c25 */ /* 0x004fc8000f8e0002 */
[----:B------:R-:W-:Y:S01]  /*e620*/  IMAD R5, R5, UR7, RZ ;  /* 0x0000000705057c24 */ /* 0x000fe2000f8e02ff */
[----:B------:R-:W-:Y:S01]  /*e630*/  ULDC.64 UR6, c[0x0][0x650] ;  /* 0x0001940000067ab9 */ /* 0x000fe20000000a00 */
[----:B------:R-:W-:Y:S01]  /*e640*/  IMAD.MOV.U32 R19, RZ, RZ, R2 ;  /* 0x000000ffff137224 */ /* 0x000fe200078e0002 */
[----:B------:R-:W-:Y:S01]  /*e650*/  ISETP.GE.U32.AND P0, PT, R2, UR6, PT ;  /* 0x0000000602007c0c */ /* 0x000fe2000bf06070 */
[----:B------:R-:W-:Y:S02]  /*e660*/  IMAD.IADD R22, R3, 0x1, R5 ;  /* 0x0000000103167824 */ /* 0x000fe400078e0205 */
[----:B------:R-:W-:-:S03]  /*e670*/  IMAD.MOV.U32 R2, RZ, RZ, -0x1 ;  /* 0xffffffffff027424 */ /* 0x000fc600078e00ff */
[----:B------:R0:W-:Y:S01]  /*e680*/  STL [R1+0x78], R22 ;  /* 0x0000781601007387 */ /* 0x0001e20000100800 */
[----:B------:R-:W-:-:S03]  /*e690*/  ISETP.GE.U32.AND.EX P0, PT, R22, UR7, PT, P0 ;  /* 0x0000000716007c0c */ /* 0x000fc6000bf06100 */
[----:B------:R0:W-:Y:S04]  /*e6a0*/  STL [R1+0x7c], R19 ;  /* 0x00007c1301007387 */ /* 0x0001e80000100800 */
[----:B------:R0:W-:Y:S06]  /*e6b0*/  STL [R1+0x80], R2 ;  /* 0x0000800201007387 */ /* 0x0001ec0000100800 */
[----:B------:R-:W-:Y:S05]  /*e6c0*/  @P0 BRA `(.L_x_294) ;  /* 0x00000004006c0947 */ /* 0x000fea0003800000 */
[----:B------:R-:W2:Y:S01]  /*e6d0*/  S2R R14, SR_CTAID.X ;  /* 0x00000000000e7919 */ /* 0x000ea20000002500 */
[----:B------:R-:W5:Y:S01]  /*e6e0*/  LDC.64 R8, c[0x0][0x628] ;  /* 0x00018a00ff087b82 */ /* 0x000f620000000a00 */
[----:B------:R-:W-:Y:S01]  /*e6f0*/  ULDC UR6, c[0x0][0x150] ;  /* 0x0000540000067ab9 */ /* 0x000fe20000000800 */
[----:B------:R-:W-:Y:S01]  /*e700*/  IMAD.MOV.U32 R6, RZ, RZ, R19 ;  /* 0x000000ffff067224 */ /* 0x000fe200078e0013 */
[----:B------:R-:W0:Y:S01]  /*e710*/  S2R R16, SR_CTAID.Y ;  /* 0x0000000000107919 */ /* 0x000e220000002600 */
[----:B------:R-:W-:-:S04]  /*e720*/  IMAD.MOV.U32 R7, RZ, RZ, R22 ;  /* 0x000000ffff077224 */ /* 0x000fc800078e0016 */
[----:B------:R-:W0:Y:S08]  /*e730*/  LDC R17, c[0x0][0x144] ;  /* 0x00005100ff117b82 */ /* 0x000e300000000800 */
[----:B------:R-:W0:Y:S08]  /*e740*/  LDC R10, c[0x0][0x630] ;  /* 0x00018c00ff0a7b82 */ /* 0x000e300000000800 */
[----:B------:R-:W0:Y:S01]  /*e750*/  LDC.64 R12, c[0x0][0x620] ;  /* 0x00018800ff0c7b82 */ /* 0x000e220000000a00 */
[----:B-----5:R-:W-:-:S04]  /*e760*/  ISETP.NE.U32.AND P0, PT, R8, RZ, PT ;  /* 0x000000ff0800720c */ /* 0x020fc80003f05070 */
[----:B------:R-:W-:Y:S02]  /*e770*/  ISETP.NE.AND.EX P0, PT, R9, RZ, PT, P0 ;  /* 0x000000ff0900720c */ /* 0x000fe40003f05300 */
[----:B--2---:R-:W-:-:S05]  /*e780*/  I2FP.F32.U32 R0, R14 ;  /* 0x0000000e00007245 */ /* 0x004fca0000201000 */
[----:B------:R-:W-:-:S04]  /*e790*/  FMUL R0, R0, UR6 ;  /* 0x0000000600007c20 */ /* 0x000fc80008400000 */
[----:B------:R2:W0:Y:S02]  /*e7a0*/  F2I.U32.TRUNC.NTZ R15, R0 ;  /* 0x00000000000f7305 */ /* 0x000424000020f000 */
[----:B------:R-:W-:Y:S05]  /*e7b0*/  @!P0 BRA `(.L_x_295) ;  /* 0x0000000000288947 */ /* 0x000fea0003800000 */
[----:B--2---:R-:W2:Y:S02]  /*e7c0*/  LDC R0, c[0x0][0x634] ;  /* 0x00018d00ff007b82 */ /* 0x004ea40000000800 */
[----:B--2---:R-:W-:-:S05]  /*e7d0*/  IADD3 R7, P0, R19, R0, RZ ;  /* 0x0000000013077210 */ /* 0x004fca0007f1e0ff */
[----:B------:R-:W-:-:S04]  /*e7e0*/  IMAD.X R11, RZ, RZ, R22, P0 ;  /* 0x000000ffff0b7224 */ /* 0x000fc800000e0616 */
[----:B0-----:R-:W-:-:S04]  /*e7f0*/  IMAD.WIDE.U32 R2, R11, R8, RZ ;  /* 0x000000080b027225 */ /* 0x001fc800078e00ff */
[----:B------:R-:W-:-:S04]  /*e800*/  IMAD.WIDE.U32 R4, P0, R7, R9, R2 ;  /* 0x0000000907047225 */ /* 0x000fc80007800002 */
[----:B------:R-:W-:-:S04]  /*e810*/  IMAD.WIDE.U32 R2, R7, R8, RZ ;  /* 0x0000000807027225 */ /* 0x000fc800078e00ff */
[----:B------:R-:W-:Y:S01]  /*e820*/  IMAD.X R7, RZ, RZ, RZ, P0 ;  /* 0x000000ffff077224 */ /* 0x000fe200000e06ff */
[----:B------:R-:W-:Y:S01]  /*e830*/  IADD3 RZ, P0, R3, R4, RZ ;  /* 0x0000000403ff7210 */ /* 0x000fe20007f1e0ff */
[----:B------:R-:W-:-:S04]  /*e840*/  IMAD.MOV.U32 R6, RZ, RZ, R5 ;  /* 0x000000ffff067224 */ /* 0x000fc800078e0005 */
[----:B------:R-:W-:-:S08]  /*e850*/  IMAD.WIDE.U32.X R6, R11, R9, R6, P0 ;  /* 0x000000090b067225 */ /* 0x000fd000000e0406 */
.L_x_295:
[-CC-:B0-----:R-:W-:Y:S01]  /*e860*/  SHF.R.U64 R24, R6, R10.reuse, R7.reuse ;  /* 0x0000000a06187219 */ /* 0x181fe20000001207 */
[----:B------:R-:W0:Y:S01]  /*e870*/  LDC.64 R20, c[0x0][0x640] ;  /* 0x00019000ff147b82 */ /* 0x000e220000000a00 */
[----:B--2---:R-:W-:Y:S01]  /*e880*/  SHF.R.U32.HI R0, RZ, R10, R7 ;  /* 0x0000000aff007219 */ /* 0x004fe20000011607 */
[----:B------:R-:W-:Y:S01]  /*e890*/  IMAD.MOV.U32 R2, RZ, RZ, R19 ;  /* 0x000000ffff027224 */ /* 0x000fe200078e0013 */
[----:B------:R-:W-:Y:S01]  /*e8a0*/  IADD3 R5, P0, RZ, -R24, RZ ;  /* 0x80000018ff057210 */ /* 0x000fe20007f1e0ff */
[----:B------:R-:W-:Y:S01]  /*e8b0*/  IMAD.MOV R15, RZ, RZ, -R15 ;  /* 0x000000ffff0f7224 */ /* 0x000fe200078e0a0f */
[----:B------:R-:W-:Y:S01]  /*e8c0*/  ULDC UR6, c[0x0][0x154] ;  /* 0x0000550000067ab9 */ /* 0x000fe20000000800 */
[----:B------:R-:W-:Y:S02]  /*e8d0*/  IMAD.MOV.U32 R7, RZ, RZ, 0x1 ;  /* 0x00000001ff077424 */ /* 0x000fe400078e00ff */
[----:B------:R-:W2:Y:S01]  /*e8e0*/  LDC R4, c[0x0][0x618] ;  /* 0x00018600ff047b82 */ /* 0x000ea20000000800 */
[----:B------:R-:W-:-:S02]  /*e8f0*/  IMAD.X R3, RZ, RZ, ~R0, P0 ;  /* 0x000000ffff037224 */ /* 0x000fc400000e0e00 */
[----:B------:R-:W-:Y:S02]  /*e900*/  IMAD R15, R17, R15, R14 ;  /* 0x0000000f110f7224 */ /* 0x000fe400078e020e */
[-C--:B------:R-:W-:Y:S02]  /*e910*/  IMAD R0, R3, R12.reuse, RZ ;  /* 0x0000000c03007224 */ /* 0x080fe400078e02ff */
[----:B------:R-:W-:Y:S01]  /*e920*/  IMAD.MOV.U32 R3, RZ, RZ, R22 ;  /* 0x000000ffff037224 */ /* 0x000fe200078e0016 */
[----:B------:R-:W5:Y:S01]  /*e930*/  LDC R6, c[0x0][0x608] ;  /* 0x00018200ff067b82 */ /* 0x000f620000000800 */
[----:B------:R-:W-:-:S04]  /*e940*/  IMAD.WIDE.U32 R2, R5, R12, R2 ;  /* 0x0000000c05027225 */ /* 0x000fc800078e0002 */
[----:B------:R-:W-:-:S03]  /*e950*/  IMAD R5, R5, R13, R0 ;  /* 0x0000000d05057224 */ /* 0x000fc600078e0200 */
[----:B------:R-:W1:Y:S01]  /*e960*/  LDC R18, c[0x0][0x658] ;  /* 0x00019600ff127b82 */ /* 0x000e620000000800 */
[----:B------:R-:W-:Y:S01]  /*e970*/  I2FP.F32.U32 R0, R16 ;  /* 0x0000001000007245 */ /* 0x000fe20000201000 */
[----:B------:R-:W-:Y:S01]  /*e980*/  IMAD.IADD R3, R3, 0x1, R5 ;  /* 0x0000000103037824 */ /* 0x000fe200078e0205 */
[----:B0-----:R-:W-:Y:S01]  /*e990*/  ISETP.NE.U32.AND P0, PT, R20, RZ, PT ;  /* 0x000000ff1400720c */ /* 0x001fe20003f05070 */
[----:B------:R-:W-:Y:S02]  /*e9a0*/  IMAD.MOV.U32 R5, RZ, RZ, -0x1 ;  /* 0xffffffffff057424 */ /* 0x000fe400078e00ff */
[----:B------:R-:W-:Y:S02]  /*e9b0*/  FMUL R0, R0, UR6 ;  /* 0x0000000600007c20 */ /* 0x000fe40008400000 */
[----:B------:R-:W0:Y:S01]  /*e9c0*/  LDC R13, c[0x0][0x148] ;  /* 0x00005200ff0d7b82 */ /* 0x000e220000000800 */
[----:B--2---:R-:W-:Y:S01]  /*e9d0*/  SHF.R.U64 R10, R2, R4, R3 ;  /* 0x00000004020a7219 */ /* 0x004fe20000001203 */
[----:B------:R2:W0:Y:S01]  /*e9e0*/  F2I.U32.TRUNC.NTZ R12, R0 ;  /* 0x00000000000c7305 */ /* 0x000422000020f000 */
[----:B------:R-:W-:-:S02]  /*e9f0*/  ISETP.NE.AND.EX P0, PT, R21, RZ, PT, P0 ;  /* 0x000000ff1500720c */ /* 0x000fc40003f05300 */
[----:B------:R-:W-:-:S03]  /*ea00*/  SHF.R.U32.HI R3, RZ, R4, R3 ;  /* 0x00000004ff037219 */ /* 0x000fc60000011603 */
[----:B------:R-:W0:Y:S01]  /*ea10*/  LDC R14, c[0x0][0x600] ;  /* 0x00018000ff0e7b82 */ /* 0x000e220000000800 */
[-CC-:B-----5:R-:W-:Y:S02]  /*ea20*/  SHF.R.U64 R8, R10, R6.reuse, R3.reuse ;  /* 0x000000060a087219 */ /* 0x1a0fe40000001203 */
[----:B------:R-:W-:-:S05]  /*ea30*/  SHF.R.U32.HI R3, RZ, R6, R3 ;  /* 0x00000006ff037219 */ /* 0x000fca0000011603 */
[----:B------:R-:W0:Y:S01]  /*ea40*/  LDC R19, c[0x0][0x648] ;  /* 0x00019200ff137b82 */ /* 0x000e220000000800 */
[-CC-:B-1----:R-:W-:Y:S02]  /*ea50*/  SHF.R.U64 R11, R8, R18.reuse, R3.reuse ;  /* 0x00000012080b7219 */ /* 0x182fe40000001203 */
[-C--:B------:R-:W-:Y:S02]  /*ea60*/  SHF.L.U32 R5, R5, R18.reuse, RZ ;  /* 0x0000001205057219 */ /* 0x080fe400000006ff */
[-C--:B------:R-:W-:Y:S01]  /*ea70*/  SHF.R.U32.HI R3, RZ, R18.reuse, R3 ;  /* 0x00000012ff037219 */ /* 0x080fe20000011603 */
[----:B------:R-:W-:Y:S01]  /*ea80*/  IMAD.MOV.U32 R2, RZ, RZ, R11 ;  /* 0x000000ffff027224 */ /* 0x000fe200078e000b */
[----:B------:R-:W-:Y:S01]  /*ea90*/  SHF.L.U32 R34, R7, R18, RZ ;  /* 0x0000001207227219 */ /* 0x000fe200000006ff */
[----:B------:R-:W1:Y:S01]  /*eaa0*/  LDC R22, c[0x0][0x638] ;  /* 0x00018e00ff167b82 */ /* 0x000e620000000800 */
[----:B------:R-:W-:-:S07]  /*eab0*/  LOP3.LUT R17, RZ, R5, RZ, 0x33, !PT ;  /* 0x00000005ff117212 */ /* 0x000fce00078e33ff */
[----:B------:R-:W0:Y:S01]  /*eac0*/  LDC R23, c[0x0][0x610] ;  /* 0x00018400ff177b82 */ /* 0x000e220000000800 */
[----:B--2---:R-:W-:Y:S05]  /*ead0*/  @!P0 BRA `(.L_x_296) ;  /* 0x0000000000288947 */ /* 0x004fea0003800000 */
[----:B------:R-:W2:Y:S02]  /*eae0*/  LDC R0, c[0x0][0x64c] ;  /* 0x00019300ff007b82 */ /* 0x000ea40000000800 */
[----:B--2---:R-:W-:-:S05]  /*eaf0*/  IADD3 R7, P0, R11, R0, RZ ;  /* 0x000000000b077210 */ /* 0x004fca0007f1e0ff */
        /* <DEDUP_REMOVED lines=8> */
.L_x_296:
[----:B0-----:R-:W-:Y:S01]  /*eb80*/  SHF.R.U64 R0, R2, R19, R3 ;  /* 0x0000001302007219 */ /* 0x001fe20000001203 */
[----:B------:R-:W-:Y:S01]  /*eb90*/  VIADD R3, R14, 0xffffffff ;  /* 0xffffffff0e037836 */ /* 0x000fe20000000000 */
[----:B------:R-:W-:Y:S01]  /*eba0*/  LOP3.LUT R5, R8, R17, RZ, 0xc0, !PT ;  /* 0x0000001108057212 */ /* 0x000fe200078ec0ff */
[----:B------:R-:W-:Y:S01]  /*ebb0*/  IMAD.MOV R12, RZ, RZ, -R12 ;  /* 0x000000ffff0c7224 */ /* 0x000fe200078e0a0c */
[----:B------:R-:W-:Y:S01]  /*ebc0*/  R2UR UR22, R24 ;  /* 0x00000000181672ca */ /* 0x000fe200000e0000 */
[----:B------:R-:W-:Y:S01]  /*ebd0*/  IMAD.MOV R2, RZ, RZ, -R0 ;  /* 0x000000ffff027224 */ /* 0x000fe200078e0a00 */
[----:B------:R-:W-:Y:S01]  /*ebe0*/  LOP3.LUT R3, R10, R3, RZ, 0xc0, !PT ;  /* 0x000000030a037212 */ /* 0x000fe200078ec0ff */
[----:B------:R-:W-:Y:S02]  /*ebf0*/  IMAD R34, R34, R0, R5 ;  /* 0x0000000022227224 */ /* 0x000fe400078e0205 */
[----:B------:R-:W-:Y:S02]  /*ec00*/  @P2 IMAD R15, R13, R12, R16 ;  /* 0x0000000c0d0f2224 */ /* 0x000fe400078e0210 */
[----:B-1----:R-:W-:-:S02]  /*ec10*/  IMAD R0, R2, R22, R11 ;  /* 0x0000001602007224 */ /* 0x002fc400078e020b */
[----:B------:R-:W-:Y:S02]  /*ec20*/  IMAD R34, R34, R23, R15 ;  /* 0x0000001722227224 */ /* 0x000fe400078e020f */
[----:B------:R-:W-:Y:S02]  /*ec30*/  IMAD R3, R0, R14, R3 ;  /* 0x0000000e00037224 */ /* 0x000fe400078e0203 */
[----:B------:R-:W-:-:S03]  /*ec40*/  IMAD.MOV.U32 R0, RZ, RZ, 0x1 ;  /* 0x00000001ff007424 */ /* 0x000fc600078e00ff */
[----:B------:R-:W-:Y:S02]  /*ec50*/  SEL R2, R3, R34, !P2 ;  /* 0x0000002203027207 */ /* 0x000fe40005000000 */
[----:B------:R-:W-:-:S03]  /*ec60*/  SEL R34, R34, R3, !P2 ;  /* 0x0000000322227207 */ /* 0x000fc60005000000 */
[----:B------:R2:W-:Y:S04]  /*ec70*/  STL [R1+0x80], R2 ;  /* 0x0000800201007387 */ /* 0x0005e80000100800 */
.L_x_294:
[----:B------:R-:W-:Y:S01]  /*ec80*/  UIADD3 UR5, UR12, UR5, URZ ;  /* 0x000000050c057290 */ /* 0x000fe2000fffe03f */
[----:B------:R0:W-:Y:S01]  /*ec90*/  STL [R1+0x84], R34 ;  /* 0x0000842201007387 */ /* 0x0001e20000100800 */
[----:B------:R-:W-:Y:S02]  /*eca0*/  LOP3.LUT P0, RZ, R0, 0xff, RZ, 0xc0, !PT ;  /* 0x000000ff00ff7812 */ /* 0x000fe4000780c0ff */
[----:B------:R-:W-:Y:S02]  /*ecb0*/  USHF.R.U32.HI UR6, URZ, 0x2, UR5 ;  /* 0x000000023f067899 */ /* 0x000fe40008011605 */
[----:B------:R-:W-:Y:S02]  /*ecc0*/  UISETP.GT.U32.AND UP0, UPT, UR5, 0x3, UPT ;  /* 0x000000030500788c */ /* 0x000fe4000bf04070 */
[----:B------:R-:W-:Y:S02]  /*ecd0*/  ULOP3.LUT UR6, UR6, 0x1, URZ, 0xc0, !UPT ;  /* 0x0000000106067892 */ /* 0x000fe4000f8ec03f */
[----:B------:R-:W-:-:S02]  /*ece0*/  UISETP.LT.U32.AND UP0, UPT, UR12, 0x4, UP0 ;  /* 0x000000040c00788c */ /* 0x000fc40008701070 */
[----:B------:R-:W-:Y:S02]  /*ecf0*/  UISETP.NE.U32.AND UP1, UPT, UR6, 0x1, UPT ;  /* 0x000000010600788c */ /* 0x000fe4000bf25070 */
[----:B------:R-:W-:Y:S02]  /*ed00*/  USEL UR7, URZ, 0x1, !UP0 ;  /* 0x000000013f077887 */ /* 0x000fe4000c000000 */
[----:B------:R-:W-:Y:S02]  /*ed10*/  UISETP.GT.U32.AND UP1, UPT, UR12, 0x3, !UP1 ;  /* 0x000000030c00788c */ /* 0x000fe4000cf24070 */
[----:B------:R-:W-:Y:S02]  /*ed20*/  ULOP3.LUT UR5, UR5, 0x3, URZ, 0xc0, !UPT ;  /* 0x0000000305057892 */ /* 0x000fe4000f8ec03f */
[----:B------:R-:W-:-:S04]  /*ed30*/  USEL UR6, URZ, 0x1, !UP1 ;  /* 0x000000013f067887 */ /* 0x000fc8000c800000 */
[----:B------:R-:W-:Y:S01]  /*ed40*/  ULOP3.LUT UR4, UR6, UR4, UR7, 0x96, !UPT ;  /* 0x0000000406047292 */ /* 0x000fe2000f8e9607 */
[----:B0-----:R-:W-:Y:S11]  /*ed50*/  @P0 BRA `(.L_x_297) ;  /* 0xffffff2400640947 */ /* 0x001ff6000383ffff */
[----:B------:R-:W-:Y:S05]  /*ed60*/  EXIT ;  /* 0x000000000000794d */ /* 0x000fea0003800000 */
.L_x_7:
[----:B------:R-:W2:Y:S01]  /*ed70*/  LDL R22, [R1+0x7c] ;  /* 0x00007c0001167983 */ /* 0x000ea20000100800 */
[----:B------:R-:W-:-:S03]  /*ed80*/  ULDC.64 UR4, c[0x0][0x650] ;  /* 0x0001940000047ab9 */ /* 0x000fc60000000a00 */
[----:B0-----:R-:W3:Y:S01]  /*ed90*/  LDL R23, [R1+0x78] ;  /* 0x0000780001177983 */ /* 0x001ee20000100800 */
[----:B------:R-:W-:Y:S01]  /*eda0*/  PRMT R4, RZ, 0x7610, R4 ;  /* 0x00007610ff047816 */ /* 0x000fe20000000004 */
[----:B------:R-:W-:Y:S02]  /*edb0*/  IMAD.MOV.U32 R5, RZ, RZ, -0x1 ;  /* 0xffffffffff057424 */ /* 0x000fe400078e00ff */
[----:B------:R-:W-:Y:S02]  /*edc0*/  IMAD.MOV.U32 R7, RZ, RZ, -0x1 ;  /* 0xffffffffff077424 */ /* 0x000fe400078e00ff */
[----:B------:R-:W-:Y:S01]  /*edd0*/  IMAD.MOV.U32 R6, RZ, RZ, -0x1 ;  /* 0xffffffffff067424 */ /* 0x000fe200078e00ff */
[----:B--2---:R-:W-:-:S04]  /*ede0*/  ISETP.GE.U32.AND P0, PT, R22, UR4, PT ;  /* 0x0000000416007c0c */ /* 0x004fc8000bf06070 */
[----:B---3--:R-:W-:-:S13]  /*edf0*/  ISETP.GE.U32.AND.EX P0, PT, R23, UR5, PT, P0 ;  /* 0x0000000517007c0c */ /* 0x008fda000bf06100 */
[----:B------:R-:W-:Y:S05]  /*ee00*/  @P0 BRA `(.L_x_298) ;  /* 0x00000004002c0947 */ /* 0x000fea0003800000 */
[----:B------:R-:W0:Y:S01]  /*ee10*/  LDC.64 R14, c[0x0][0x628] ;  /* 0x00018a00ff0e7b82 */ /* 0x000e220000000a00 */
[----:B------:R-:W-:Y:S02]  /*ee20*/  IMAD.MOV.U32 R8, RZ, RZ, R22 ;  /* 0x000000ffff087224 */ /* 0x000fe400078e0016 */
[----:B------:R-:W-:-:S05]  /*ee30*/  IMAD.MOV.U32 R9, RZ, RZ, R23 ;  /* 0x000000ffff097224 */ /* 0x000fca00078e0017 */
[----:B------:R-:W1:Y:S08]  /*ee40*/  LDC R10, c[0x0][0x630] ;  /* 0x00018c00ff0a7b82 */ /* 0x000e700000000800 */
[----:B------:R-:W2:Y:S01]  /*ee50*/  LDC.64 R16, c[0x0][0x620] ;  /* 0x00018800ff107b82 */ /* 0x000ea20000000a00 */
[----:B0-----:R-:W-:-:S04]  /*ee60*/  ISETP.NE.U32.AND P0, PT, R14, RZ, PT ;  /* 0x000000ff0e00720c */ /* 0x001fc80003f05070 */
[----:B------:R-:W-:-:S13]  /*ee70*/  ISETP.NE.AND.EX P0, PT, R15, RZ, PT, P0 ;  /* 0x000000ff0f00720c */ /* 0x000fda0003f05300 */
[----:B-12---:R-:W-:Y:S05]  /*ee80*/  @!P0 BRA `(.L_x_299) ;  /* 0x0000000000288947 */ /* 0x006fea0003800000 */
[----:B------:R-:W0:Y:S02]  /*ee90*/  LDC R4, c[0x0][0x634] ;  /* 0x00018d00ff047b82 */ /* 0x000e240000000800 */
[----:B0-----:R-:W-:-:S05]  /*eea0*/  IADD3 R9, P0, R22, R4, RZ ;  /* 0x0000000416097210 */ /* 0x001fca0007f1e0ff */
        /* <DEDUP_REMOVED lines=8> */
.L_x_299:
[----:B------:R-:W0:Y:S01]  /*ef30*/  LDC.64 R20, c[0x0][0x640] ;  /* 0x00019000ff147b82 */ /* 0x000e220000000a00 */
[-CC-:B------:R-:W-:Y:S02]  /*ef40*/  SHF.R.U64 R14, R8, R10.reuse, R9.reuse ;  /* 0x0000000a080e7219 */ /* 0x180fe40000001209 */
[----:B------:R-:W-:Y:S02]  /*ef50*/  SHF.R.U32.HI R4, RZ, R10, R9 ;  /* 0x0000000aff047219 */ /* 0x000fe40000011609 */
[----:B------:R-:W-:-:S03]  /*ef60*/  IADD3 R7, P0, RZ, -R14, RZ ;  /* 0x8000000eff077210 */ /* 0x000fc60007f1e0ff */
[----:B------:R-:W1:Y:S02]  /*ef70*/  LDC R8, c[0x0][0x618] ;  /* 0x00018600ff087b82 */ /* 0x000e640000000800 */
[----:B------:R-:W-:Y:S02]  /*ef80*/  IMAD.X R5, RZ, RZ, ~R4, P0 ;  /* 0x000000ffff057224 */ /* 0x000fe400000e0e04 */
[----:B------:R-:W-:Y:S02]  /*ef90*/  IMAD.MOV.U32 R4, RZ, RZ, R22 ;  /* 0x000000ffff047224 */ /* 0x000fe400078e0016 */
[-C--:B------:R-:W-:Y:S02]  /*efa0*/  IMAD R6, R5, R16.reuse, RZ ;  /* 0x0000001005067224 */ /* 0x080fe400078e02ff */
[----:B------:R-:W2:Y:S01]  /*efb0*/  LDC R18, c[0x0][0x608] ;  /* 0x00018200ff127b82 */ /* 0x000ea20000000800 */
[----:B------:R-:W-:Y:S02]  /*efc0*/  IMAD.MOV.U32 R5, RZ, RZ, R23 ;  /* 0x000000ffff057224 */ /* 0x000fe400078e0017 */
[----:B------:R-:W-:-:S05]  /*efd0*/  IMAD.WIDE.U32 R4, R7, R16, R4 ;  /* 0x0000001007047225 */ /* 0x000fca00078e0004 */
[----:B------:R-:W3:Y:S01]  /*efe0*/  LDC R19, c[0x0][0x658] ;  /* 0x00019600ff137b82 */ /* 0x000ee20000000800 */
[----:B------:R-:W-:Y:S01]  /*eff0*/  IMAD R7, R7, R17, R6 ;  /* 0x0000001107077224 */ /* 0x000fe200078e0206 */
[----:B0-----:R-:W-:Y:S01]  /*f000*/  ISETP.NE.U32.AND P0, PT, R20, RZ, PT ;  /* 0x000000ff1400720c */ /* 0x001fe20003f05070 */
[----:B------:R-:W-:Y:S02]  /*f010*/  IMAD.MOV.U32 R6, RZ, RZ, -0x1 ;  /* 0xffffffffff067424 */ /* 0x000fe400078e00ff */
[----:B------:R-:W-:Y:S01]  /*f020*/  IMAD.IADD R5, R5, 0x1, R7 ;  /* 0x0000000105057824 */ /* 0x000fe200078e0207 */
[----:B------:R-:W-:Y:S02]  /*f030*/  ISETP.NE.AND.EX P0, PT, R21, RZ, PT, P0 ;  /* 0x000000ff1500720c */ /* 0x000fe40003f05300 */
[----:B------:R-:W0:Y:S02]  /*f040*/  LDC R17, c[0x0][0x600] ;  /* 0x00018000ff117b82 */ /* 0x000e240000000800 */
[----:B-1----:R-:W-:-:S02]  /*f050*/  SHF.R.U64 R10, R4, R8, R5 ;  /* 0x00000008040a7219 */ /* 0x002fc40000001205 */
[----:B------:R-:W-:-:S04]  /*f060*/  SHF.R.U32.HI R5, RZ, R8, R5 ;  /* 0x00000008ff057219 */ /* 0x000fc80000011605 */
[----:B------:R-:W1:Y:S01]  /*f070*/  LDC R22, c[0x0][0x648] ;  /* 0x00019200ff167b82 */ /* 0x000e620000000800 */
[-CC-:B--2---:R-:W-:Y:S02]  /*f080*/  SHF.R.U64 R15, R10, R18.reuse, R5.reuse ;  /* 0x000000120a0f7219 */ /* 0x184fe40000001205 */
[----:B------:R-:W-:Y:S01]  /*f090*/  SHF.R.U32.HI R4, RZ, R18, R5 ;  /* 0x00000012ff047219 */ /* 0x000fe20000011605 */
[----:B------:R-:W-:-:S04]  /*f0a0*/  IMAD.MOV.U32 R18, RZ, RZ, 0x1 ;  /* 0x00000001ff127424 */ /* 0x000fc800078e00ff */
[----:B------:R-:W2:Y:S01]  /*f0b0*/  LDC R23, c[0x0][0x638] ;  /* 0x00018e00ff177b82 */ /* 0x000ea20000000800 */
[-CC-:B---3--:R-:W-:Y:S02]  /*f0c0*/  SHF.R.U64 R16, R15, R19.reuse, R4.reuse ;  /* 0x000000130f107219 */ /* 0x188fe40000001204 */
[-C--:B------:R-:W-:Y:S02]  /*f0d0*/  SHF.L.U32 R6, R6, R19.reuse, RZ ;  /* 0x0000001306067219 */ /* 0x080fe400000006ff */
[----:B------:R-:W-:Y:S01]  /*f0e0*/  SHF.R.U32.HI R5, RZ, R19, R4 ;  /* 0x00000013ff057219 */ /* 0x000fe20000011604 */
[----:B------:R-:W-:Y:S01]  /*f0f0*/  IMAD.MOV.U32 R4, RZ, RZ, R16 ;  /* 0x000000ffff047224 */ /* 0x000fe200078e0010 */
[----:B------:R-:W-:Y:S01]  /*f100*/  LOP3.LUT R24, RZ, R6, RZ, 0x33, !PT ;  /* 0x00000006ff187212 */ /* 0x000fe200078e33ff */
[----:B------:R-:W3:Y:S01]  /*f110*/  LDC R25, c[0x0][0x610] ;  /* 0x00018400ff197b82 */ /* 0x000ee20000000800 */
[----:B------:R-:W-:Y:S05]  /*f120*/  @!P0 BRA `(.L_x_300) ;  /* 0x0000000000288947 */ /* 0x000fea0003800000 */
        /* <DEDUP_REMOVED lines=10> */
.L_x_300:
[----:B-1----:R-:W-:Y:S01]  /*f1d0*/  SHF.R.U64 R4, R4, R22, R5 ;  /* 0x0000001604047219 */ /* 0x002fe20000001205 */
[----:B0-----:R-:W-:Y:S01]  /*f1e0*/  VIADD R7, R17, 0xffffffff ;  /* 0xffffffff11077836 */ /* 0x001fe20000000000 */
[----:B------:R-:W-:Y:S01]  /*f1f0*/  SHF.L.U32 R18, R18, R19, RZ ;  /* 0x0000001312127219 */ /* 0x000fe200000006ff */
[----:B------:R-:W-:Y:S01]  /*f200*/  @P2 IMAD R0, R11, R12, R2 ;  /* 0x0000000c0b002224 */ /* 0x000fe200078e0202 */
[----:B------:R-:W-:Y:S01]  /*f210*/  LOP3.LUT R3, R15, R24, RZ, 0xc0, !PT ;  /* 0x000000180f037212 */ /* 0x000fe200078ec0ff */
[----:B------:R-:W-:Y:S01]  /*f220*/  IMAD.MOV R5, RZ, RZ, -R4 ;  /* 0x000000ffff057224 */ /* 0x000fe200078e0a04 */
[----:B------:R-:W-:Y:S01]  /*f230*/  LOP3.LUT R7, R10, R7, RZ, 0xc0, !PT ;  /* 0x000000070a077212 */ /* 0x000fe200078ec0ff */
[----:B------:R-:W-:Y:S02]  /*f240*/  IMAD.MOV.U32 R6, RZ, RZ, R14 ;  /* 0x000000ffff067224 */ /* 0x000fe400078e000e */
[----:B------:R-:W-:Y:S02]  /*f250*/  IMAD R3, R18, R4, R3 ;  /* 0x0000000412037224 */ /* 0x000fe400078e0203 */
[----:B--2---:R-:W-:-:S02]  /*f260*/  IMAD R2, R5, R23, R16 ;  /* 0x0000001705027224 */ /* 0x004fc400078e0210 */
[----:B---3--:R-:W-:Y:S02]  /*f270*/  IMAD R0, R3, R25, R0 ;  /* 0x0000001903007224 */ /* 0x008fe400078e0200 */
[----:B------:R-:W-:Y:S02]  /*f280*/  IMAD R5, R2, R17, R7 ;  /* 0x0000001102057224 */ /* 0x000fe400078e0207 */
[----:B------:R-:W-:-:S03]  /*f290*/  IMAD.MOV.U32 R4, RZ, RZ, 0x1 ;  /* 0x00000001ff047424 */ /* 0x000fc600078e00ff */
[----:B------:R-:W-:Y:S02]  /*f2a0*/  SEL R7, R5, R0, !P2 ;  /* 0x0000000005077207 */ /* 0x000fe40005000000 */
[----:B------:R-:W-:-:S07]  /*f2b0*/  SEL R5, R0, R5, !P2 ;  /* 0x0000000500057207 */ /* 0x000fce0005000000 */
.L_x_298:
[----:B------:R-:W-:-:S08]  /*f2c0*/  NOP ;  /* 0x0000000000007918 */ /* 0x000fd00000000000 */
[----:B------:R-:W0:-:S00]  /*f2d0*/  USETMAXREG.DEALLOC.CTAPOOL 0x28 ;  /* 0x00000028000079c8 */ /* 0x000e0000080e0500 */
[----:B------:R-:W-:-:S13]  /*f2e0*/  ISETP.NE.AND P0, PT, RZ, UR8, PT ;  /* 0x00000008ff007c0c */ /* 0x000fda000bf05270 */
[----:B------:R-:W-:Y:S05]  /*f2f0*/  @P0 EXIT ;  /* 0x000000000000094d */ /* 0x000fea0003800000 */
[----:B0-----:R-:W-:Y:S01]  /*f300*/  LOP3.LUT P0, RZ, R4, 0xff, RZ, 0xc0, !PT ;  /* 0x000000ff04ff7812 */ /* 0x001fe2000780c0ff */
[----:B------:R-:W-:Y:S02]  /*f310*/  IMAD.MOV.U32 R0, RZ, RZ, 0x1 ;  /* 0x00000001ff007424 */ /* 0x000fe400078e00ff */
[----:B------:R-:W-:-:S10]  /*f320*/  IMAD.MOV.U32 R8, RZ, RZ, RZ ;  /* 0x000000ffff087224 */ /* 0x000fd400078e00ff */
[----:B------:R-:W-:Y:S05]  /*f330*/  @!P0 BRA `(.L_x_301) ;  /* 0x0000000c00a08947 */ /* 0x000fea0003800000 */
[----:B------:R-:W0:Y:S01]  /*f340*/  S2UR UR8, SR_CgaCtaId ;  /* 0x00000000000879c3 */ /* 0x000e220000008800 */
[----:B------:R-:W-:Y:S01]  /*f350*/  ULDC UR4, c[0x0][0x28c] ;  /* 0x0000a30000047ab9 */ /* 0x000fe20000000800 */
[----:B------:R-:W-:Y:S01]  /*f360*/  ULDC UR5, c[0x0][0x600] ;  /* 0x0001800000057ab9 */ /* 0x000fe20000000800 */
[----:B------:R-:W-:Y:S01]  /*f370*/  UIADD3 UR14, UR4, 0x7f, URZ ;  /* 0x0000007f040e7890 */ /* 0x000fe2000fffe03f */
[----:B------:R-:W-:Y:S01]  /*f380*/  BSSY B0, `(.L_x_301) ;  /* 0x00000e3000007945 */ /* 0x000fe20003800000 */
[----:B------:R-:W-:Y:S01]  /*f390*/  ULDC UR11, c[0x0][0x658] ;  /* 0x00019600000b7ab9 */ /* 0x000fe20000000800 */
[----:B------:R-:W-:Y:S01]  /*f3a0*/  UMOV UR12, 0xffffffff ;  /* 0xffffffff000c7882 */ /* 0x000fe20000000000 */
[----:B------:R-:W-:Y:S01]  /*f3b0*/  UMOV UR16, 0x1 ;  /* 0x0000000100107882 */ /* 0x000fe20000000000 */
[----:B------:R-:W-:Y:S01]  /*f3c0*/  USHF.R.S32.HI UR15, URZ, 0x1f, UR14 ;  /* 0x0000001f3f0f7899 */ /* 0x000fe2000801140e */
[----:B------:R-:W-:Y:S01]  /*f3d0*/  IMAD.MOV.U32 R9, RZ, RZ, 0x1 ;  /* 0x00000001ff097424 */ /* 0x000fe200078e00ff */
[----:B------:R-:W-:Y:S01]  /*f3e0*/  ULDC UR9, c[0x0][0xc] ;  /* 0x0000030000097ab9 */ /* 0x000fe20000000800 */
[----:B------:R-:W-:Y:S01]  /*f3f0*/  UIADD3 UR4, UR5, -0x1, URZ ;  /* 0xffffffff05047890 */ /* 0x000fe2000fffe03f */
[----:B------:R-:W-:Y:S01]  /*f400*/  IMAD.MOV.U32 R0, RZ, RZ, 0x1 ;  /* 0x00000001ff007424 */ /* 0x000fe200078e00ff */
[----:B------:R-:W-:Y:S01]  /*f410*/  USHF.L.U32 UR18, UR12, UR11, URZ ;  /* 0x0000000b0c127299 */ /* 0x000fe2000800063f */
[----:B------:R-:W-:Y:S01]  /*f420*/  IMAD.MOV.U32 R8, RZ, RZ, RZ ;  /* 0x000000ffff087224 */ /* 0x000fe200078e00ff */
[----:B------:R-:W-:Y:S01]  /*f430*/  USHF.L.U32 UR5, UR16, UR11, URZ ;  /* 0x0000000b10057299 */ /* 0x000fe2000800063f */
[----:B------:R-:W-:Y:S01]  /*f440*/  ULDC UR12, c[0x0][0x10] ;  /* 0x00000400000c7ab9 */ /* 0x000fe20000000800 */
[----:B------:R-:W-:Y:S01]  /*f450*/  ULEA.HI UR15, UR15, UR14, URZ, 0x7 ;  /* 0x0000000e0f0f7291 */ /* 0x000fe2000f8f383f */
[----:B------:R-:W-:Y:S01]  /*f460*/  UMOV UR22, 0x55 ;  /* 0x0000005500167882 */ /* 0x000fe20000000000 */
[----:B------:R-:W-:-:S02]  /*f470*/  ULOP3.LUT UR29, UR13, 0x2, URZ, 0xfc, !UPT ;  /* 0x000000020d1d7892 */ /* 0x000fc4000f8efc3f */
[----:B------:R-:W-:Y:S02]  /*f480*/  USHF.R.S32.HI UR19, URZ, 0x7, UR15 ;  /* 0x000000073f137899 */ /* 0x000fe4000801140f */
[----:B0-----:R-:W-:Y:S02]  /*f490*/  ULOP3.LUT UR10, UR8, 0x1, URZ, 0xc0, !UPT ;  /* 0x00000001080a7892 */ /* 0x001fe4000f8ec03f */
[----:B------:R-:W-:Y:S02]  /*f4a0*/  USHF.R.U32.HI UR30, URZ, 0x1, UR8 ;  /* 0x000000013f1e7899 */ /* 0x000fe40008011608 */
[----:B------:R-:W-:Y:S02]  /*f4b0*/  USHF.L.U32 UR6, UR8, 0x7, URZ ;  /* 0x0000000708067899 */ /* 0x000fe4000800063f */
[----:B------:R-:W-:Y:S02]  /*f4c0*/  USHF.L.U32 UR7, UR8, 0xe, URZ ;  /* 0x0000000e08077899 */ /* 0x000fe4000800063f */
[----:B------:R-:W-:-:S02]  /*f4d0*/  ULOP3.LUT UR8, UR8, 0xfffffffe, URZ, 0xc0, !UPT ;  /* 0xfffffffe08087892 */ /* 0x000fc4000f8ec03f */
[----:B------:R-:W-:Y:S02]  /*f4e0*/  UISETP.GT.U32.AND UP0, UPT, UR10, 0xffff, UPT ;  /* 0x0000ffff0a00788c */ /* 0x000fe4000bf04070 */
[----:B------:R-:W-:Y:S02]  /*f4f0*/  USHF.L.U32 UR20, UR16, UR8, URZ ;  /* 0x0000000810147299 */ /* 0x000fe4000800063f */
[----:B------:R-:W-:Y:S02]  /*f500*/  ULOP3.LUT UR11, UR8, 0x1, URZ, 0xfc, !UPT ;  /* 0x00000001080b7892 */ /* 0x000fe4000f8efc3f */
[----:B------:R-:W-:Y:S02]  /*f510*/  UIMAD.WIDE.U32 UR8, UR9, UR12, URZ ;  /* 0x0000000c090872a5 */ /* 0x000fe4000f8e003f */
[----:B------:R-:W-:Y:S01]  /*f520*/  USEL UR10, UR10, 0xffff, !UP0 ;  /* 0x0000ffff0a0a7887 */ /* 0x000fe2000c000000 */
[----:B------:R-:W-:Y:S01]  /*f530*/  ULDC UR12, c[0x0][0x14] ;  /* 0x00000500000c7ab9 */ /* 0x000fe20000000800 */
[----:B------:R-:W-:-:S02]  /*f540*/  USHF.L.U32 UR11, UR16, UR11, URZ ;  /* 0x0000000b100b7299 */ /* 0x000fc4000800063f */
[----:B------:R-:W-:Y:S02]  /*f550*/  UIMAD.WIDE.U32 UR24, UR8, UR12, URZ ;  /* 0x0000000c081872a5 */ /* 0x000fe4000f8e003f */
[----:B------:R-:W-:Y:S02]  /*f560*/  UIMAD UR21, UR9, UR12, URZ ;  /* 0x0000000c091572a4 */ /* 0x000fe4000f8e023f */
[----:B------:R-:W-:Y:S02]  /*f570*/  ULOP3.LUT UR10, UR10, 0xffff, URZ, 0xc0, !UPT ;  /* 0x0000ffff0a0a7892 */ /* 0x000fe4000f8ec03f */
[----:B------:R-:W-:Y:S02]  /*f580*/  ULOP3.LUT UR6, UR6, 0x80, URZ, 0xc0, !UPT ;  /* 0x0000008006067892 */ /* 0x000fe4000f8ec03f */
[----:B------:R-:W-:Y:S02]  /*f590*/  ULOP3.LUT UR7, UR7, 0x4000, URZ, 0xc0, !UPT ;  /* 0x0000400007077892 */ /* 0x000fe4000f8ec03f */
[----:B------:R-:W-:-:S02]  /*f5a0*/  ULOP3.LUT UR18, URZ, UR18, URZ, 0x33, !UPT ;  /* 0x000000123f127292 */ /* 0x000fc4000f8e333f */
[----:B------:R-:W-:Y:S02]  /*f5b0*/  ULOP3.LUT UR20, UR20, UR11, URZ, 0xfc, !UPT ;  /* 0x0000000b14147292 */ /* 0x000fe4000f8efc3f */
[----:B------:R-:W-:Y:S02]  /*f5c0*/  UIADD3 UR21, UR25, UR21, URZ ;  /* 0x0000001519157290 */ /* 0x000fe4000fffe03f */
[----:B------:R-:W-:Y:S02]  /*f5d0*/  USHF.L.U32 UR22, UR22, UR10, URZ ;  /* 0x0000000a16167299 */ /* 0x000fe4000800063f */
[----:B------:R-:W-:Y:S01]  /*f5e0*/  UIADD3 UR31, UR19, 0x1, URZ ;  /* 0x00000001131f7890 */ /* 0x000fe2000fffe03f */
[----:B------:R-:W-:-:S11]  /*f5f0*/  ULDC.64 UR32, c[0x0][0x198] ;  /* 0x0000660000207ab9 */ /* 0x000fd60000000a00 */
.L_x_312:
[----:B------:R-:W-:-:S03]  /*f600*/  UMOV UR8, 0xffffffff ;  /* 0xffffffff00087882 */ /* 0x000fc60000000000 */
[----:B------:R-:W-:Y:S05]  /*f610*/  BRA.DIV UR8, `(.L_x_302) ;  /* 0x0000000e08e47947 */ /* 0x000fea000b800000 */
[----:B------:R-:W-:-:S13]  /*f620*/  ELECT P0, URZ, PT ;  /* 0x00000000003f782f */ /* 0x000fda0003800000 */
.L_x_323:
[----:B------:R-:W0:Y:S01]  /*f630*/  LDC R2, c[0x0][0x28c] ;  /* 0x0000a300ff027b82 */ /* 0x000e220000000800 */
[----:B------:R-:W-:Y:S01]  /*f640*/  BSSY B1, `(.L_x_303) ;  /* 0x000003d000017945 */ /* 0x000fe20003800000 */
[----:B0-----:R-:W-:-:S13]  /*f650*/  ISETP.LT.OR P0, PT, R2, 0x1, !P0 ;  /* 0x000000010200780c */ /* 0x001fda0004701670 */
[----:B------:R-:W-:Y:S05]  /*f660*/  @P0 BRA `(.L_x_304) ;  /* 0x0000000000e80947 */ /* 0x000fea0003800000 */
[----:B------:R-:W-:Y:S01]  /*f670*/  LEA R5, R5, UR30, 0x2 ;  /* 0x0000001e05057c11 */ /* 0x000fe2000f8e10ff */
[----:B------:R-:W-:Y:S01]  /*f680*/  IMAD.MOV.U32 R13, RZ, RZ, RZ ;  /* 0x000000ffff0d7224 */ /* 0x000fe200078e00ff */
[----:B------:R-:W-:Y:S01]  /*f690*/  LEA R7, R7, UR6, 0x8 ;  /* 0x0000000607077c11 */ /* 0x000fe2000f8e40ff */
[----:B------:R-:W-:Y:S02]  /*f6a0*/  IMAD.U32 R14, RZ, RZ, UR31 ;  /* 0x0000001fff0e7e24 */ /* 0x000fe4000f8e00ff */
[----:B------:R-:W-:Y:S02]  /*f6b0*/  IMAD.MOV.U32 R2, RZ, RZ, R0 ;  /* 0x000000ffff027224 */ /* 0x000fe400078e0000 */
[----:B------:R-:W-:Y:S02]  /*f6c0*/  IMAD.MOV.U32 R3, RZ, RZ, R8 ;  /* 0x000000ffff037224 */ /* 0x000fe400078e0008 */
[----:B------:R-:W-:-:S07]  /*f6d0*/  IMAD.SHL.U32 R10, R5, 0x20, RZ ;  /* 0x00000020050a7824 */ /* 0x000fce00078e00ff */
.L_x_307:
[----:B------:R-:W0:Y:S01]  /*f6e0*/  S2R R5, SR_CgaCtaId ;  /* 0x0000000000057919 */ /* 0x000e220000008800 */
[----:B------:R-:W-:Y:S01]  /*f6f0*/  MOV R4, 0x400 ;  /* 0x0000040000047802 */ /* 0x000fe20000000f00 */
[----:B------:R-:W1:Y:S03]  /*f700*/  S2R R15, SR_TID.X ;  /* 0x00000000000f7919 */ /* 0x000e660000002100 */
[----:B0-----:R-:W-:Y:S02]  /*f710*/  LEA R12, R5, R4, 0x18 ;  /* 0x00000004050c7211 */ /* 0x001fe400078ec0ff */
[----:B------:R-:W-:Y:S02]  /*f720*/  SHF.L.U32 R4, R2, 0x1f, RZ ;  /* 0x0000001f02047819 */ /* 0x000fe400000006ff */
[----:B-1----:R-:W-:Y:S01]  /*f730*/  LOP3.LUT P1, RZ, R15, 0x7f, RZ, 0xc0, !PT ;  /* 0x0000007f0fff7812 */ /* 0x002fe2000782c0ff */
[----:B------:R-:W-:-:S04]  /*f740*/  IMAD R11, R3, 0x8, R12 ;  /* 0x00000008030b7824 */ /* 0x000fc800078e020c */
[----:B------:R-:W0:Y:S08]  /*f750*/  SYNCS.PHASECHK.TRANS64.TRYWAIT P0, [R11+URZ+0x20], R4 ;  /* 0x000020040b0075a7 */ /* 0x000e30000800017f */
[----:B------:R-:W1:Y:S01]  /*f760*/  @!P1 LDC R5, c[0x0][0x500] ;  /* 0x00014000ff059b82 */ /* 0x000e620000000800 */
[----:B0-----:R-:W-:Y:S05]  /*f770*/  @!P0 BRA `(.L_x_305) ;  /* 0x0000000c00ac8947 */ /* 0x001fea0003800000 */
.L_x_324:
[----:B------:R-:W-:Y:S01]  /*f780*/  UPRMT UR8, UR29, 0x9910, URZ ;  /* 0x000099101d087896 */ /* 0x000fe2000800003f */
[----:B-1----:R1:W-:Y:S03]  /*f790*/  @!P1 SYNCS.ARRIVE.TRANS64 RZ, [R11+URZ], R5 ;  /* 0x000000050bff99a7 */ /* 0x0023e6000800003f */
[----:B------:R-:W-:-:S06]  /*f7a0*/  UISETP.NE.AND UP0, UPT, UR8, 0x2, UPT ;  /* 0x000000020800788c */ /* 0x000fcc000bf05270 */
[----:B------:R-:W-:-:S13]  /*f7b0*/  PLOP3.LUT P0, PT, PT, PT, UP0, 0x80, 0x0 ;  /* 0x000000000000781c */ /* 0x000fda0003f0f008 */
[----:B-1----:R-:W-:Y:S05]  /*f7c0*/  @P0 BRA `(.L_x_306) ;  /* 0x0000000000040947 */ /* 0x002fea0003800000 */
[----:B------:R-:W-:Y:S01]  /*f7d0*/  BPT.TRAP 0x1 ;  /* 0x000000040000795c */ /* 0x000fe20000300000 */
.L_x_306:
[C---:B0-----:R-:W-:Y:S01]  /*f7e0*/  LEA R4, R3.reuse, UR30, 0x2 ;  /* 0x0000001e03047c11 */ /* 0x041fe2000f8e10ff */
[----:B------:R-:W-:Y:S01]  /*f7f0*/  VIADD R14, R14, 0xffffffff ;  /* 0xffffffff0e0e7836 */ /* 0x000fe20000000000 */
[----:B------:R-:W-:Y:S01]  /*f800*/  R2UR UR11, R3 ;  /* 0x00000000030b72ca */ /* 0x000fe200000e0000 */
[----:B------:R-:W-:Y:S01]  /*f810*/  UIADD3 UR14, UP0, UR32, 0xf0, URZ ;  /* 0x000000f0200e7890 */ /* 0x000fe2000ff1e03f */
[----:B------:R-:W-:Y:S01]  /*f820*/  R2UR UR26, R12 ;  /* 0x000000000c1a72ca */ /* 0x000fe200000e0000 */
[----:B------:R-:W-:Y:S01]  /*f830*/  IMAD.U32 R4, R4, 0x1000, R12 ;  /* 0x0000100004047824 */ /* 0x000fe200078e000c */
[----:B------:R-:W-:Y:S01]  /*f840*/  R2UR UR27, R10 ;  /* 0x000000000a1b72ca */ /* 0x000fe200000e0000 */
[----:B------:R-:W-:Y:S01]  /*f850*/  UIADD3 UR34, UP1, UR32, 0x1f0, URZ ;  /* 0x000001f020227890 */ /* 0x000fe2000ff3e03f */
[----:B------:R-:W-:Y:S01]  /*f860*/  R2UR UR9, R11 ;  /* 0x000000000b0972ca */ /* 0x000fe200000e0000 */
[----:B------:R-:W-:Y:S01]  /*f870*/  UIADD3.X UR15, URZ, UR33, URZ, UP0, !UPT ;  /* 0x000000213f0f7290 */ /* 0x000fe200087fe43f */
[----:B------:R-:W-:Y:S01]  /*f880*/  R2UR UR8, R4 ;  /* 0x00000000040872ca */ /* 0x000fe200000e0000 */
[----:B------:R-:W-:Y:S01]  /*f890*/  UPRMT UR23, URZ, 0x5410, UR22 ;  /* 0x000054103f177896 */ /* 0x000fe20008000016 */
[----:B------:R-:W-:Y:S01]  /*f8a0*/  R2UR UR10, R13 ;  /* 0x000000000d0a72ca */ /* 0x000fe200000e0000 */
[----:B------:R-:W-:Y:S01]  /*f8b0*/  VIADD R3, R3, 0x1 ;  /* 0x0000000103037836 */ /* 0x000fe20000000000 */
[----:B------:R-:W-:Y:S01]  /*f8c0*/  R2UR UR12, R6 ;  /* 0x00000000060c72ca */ /* 0x000fe200000e0000 */
[----:B------:R-:W-:Y:S01]  /*f8d0*/  ULEA UR11, UR11, UR7, 0xf ;  /* 0x000000070b0b7291 */ /* 0x000fe2000f8e783f */
[----:B------:R-:W-:Y:S01]  /*f8e0*/  R2UR UR28, R7 ;  /* 0x00000000071c72ca */ /* 0x000fe200000e0000 */
[----:B------:R-:W-:Y:S01]  /*f8f0*/  UPRMT UR36, URZ, 0x5410, UR20 ;  /* 0x000054103f247896 */ /* 0x000fe20008000014 */
[----:B------:R-:W-:Y:S01]  /*f900*/  ISETP.GT.AND P1, PT, R14, 0x1, PT ;  /* 0x000000010e00780c */ /* 0x000fe20003f24270 */
[----:B------:R-:W-:Y:S01]  /*f910*/  UIADD3 UR26, UR26, 0x10100, UR11 ;  /* 0x000101001a1a7890 */ /* 0x000fe2000fffe00b */
[----:B------:R-:W-:Y:S01]  /*f920*/  ISETP.NE.AND P0, PT, R3, 0x4, PT ;  /* 0x000000040300780c */ /* 0x000fe20003f05270 */
[----:B------:R-:W-:Y:S01]  /*f930*/  UIADD3.X UR35, URZ, UR33, URZ, UP1, !UPT ;  /* 0x000000213f237290 */ /* 0x000fe20008ffe43f */
[----:B------:R-:W-:Y:S01]  /*f940*/  VIADD R13, R13, 0x80 ;  /* 0x000000800d0d7836 */ /* 0x000fe20000000000 */
[----:B------:R-:W-:Y:S01]  /*f950*/  UIADD3 UR8, UR8, 0x100, URZ ;  /* 0x0000010008087890 */ /* 0x000fe2000fffe03f */
[----:B------:R-:W-:Y:S01]  /*f960*/  SEL R5, RZ, 0x1, P0 ;  /* 0x00000001ff057807 */ /* 0x000fe20000000000 */
[----:B------:R-:W-:Y:S01]  /*f970*/  UMOV UR16, 0x0 ;  /* 0x0000000000107882 */ /* 0x000fe20000000000 */
[----:B------:R-:W-:Y:S01]  /*f980*/  UMOV UR17, 0x10000000 ;  /* 0x1000000000117882 */ /* 0x000fe20000000000 */
[----:B------:R-:W-:Y:S01]  /*f990*/  UMOV UR11, UR27 ;  /* 0x0000001b000b7c82 */ /* 0x000fe20008000000 */
[----:B------:R-:W-:-:S02]  /*f9a0*/  LOP3.LUT R2, R2, R5, RZ, 0x3c, !PT ;  /* 0x0000000502027212 */ /* 0x000fc400078e3cff */
[----:B------:R-:W-:Y:S02]  /*f9b0*/  SEL R3, R3, RZ, P0 ;  /* 0x000000ff03037207 */ /* 0x000fe40000000000 */
[----:B------:R0:W-:Y:S02]  /*f9c0*/  UTMALDG.3D.MULTICAST [UR8], [UR14], UR23, desc[UR16] ;  /* 0x000010080e0073b4 */ /* 0x0001e40008011817 */
[----:B0-----:R-:W-:Y:S01]  /*f9d0*/  UMOV UR8, UR26 ;  /* 0x0000001a00087c82 */ /* 0x001fe20008000000 */
[----:B------:R-:W-:Y:S02]  /*f9e0*/  UMOV UR11, UR28 ;  /* 0x0000001c000b7c82 */ /* 0x000fe40008000000 */
[----:B------:R0:W-:Y:S02]  /*f9f0*/  UTMALDG.3D.MULTICAST [UR8], [UR34], UR36, desc[UR16] ;  /* 0x00001008220073b4 */ /* 0x0001e40008011824 */
[----:B0-----:R-:W-:Y:S05]  /*fa00*/  @P1 BRA `(.L_x_307) ;  /* 0xfffffffc00341947 */ /* 0x001fea000383ffff */
.L_x_304:
[----:B------:R-:W-:Y:S05]  /*fa10*/  BSYNC B1 ;  /* 0x0000000000017941 */ /* 0x000fea0003800000 */
.L_x_303:
[----:B------:R-:W2:Y:S01]  /*fa20*/  LDL.LU R15, [R1+0x78] ;  /* 0x00007800010f7983 */ /* 0x000ea20000300800 */
[----:B------:R-:W-:Y:S01]  /*fa30*/  LOP3.LUT P3, RZ, R9, 0xff, RZ, 0xc0, !PT ;  /* 0x000000ff09ff7812 */ /* 0x000fe2000786c0ff */
[----:B------:R-:W-:Y:S01]  /*fa40*/  VIADD R8, R8, UR19 ;  /* 0x0000001308087c36 */ /* 0x000fe20008000000 */
[----:B------:R-:W-:Y:S01]  /*fa50*/  ULDC.64 UR8, c[0x0][0x650] ;  /* 0x0001940000087ab9 */ /* 0x000fe20000000a00 */
[----:B------:R-:W3:Y:S01]  /*fa60*/  LDL.LU R12, [R1+0x7c] ;  /* 0x00007c00010c7983 */ /* 0x000ee20000300800 */
[----:B------:R-:W-:Y:S01]  /*fa70*/  IMAD.U32 R5, RZ, RZ, UR19 ;  /* 0x00000013ff057e24 */ /* 0x000fe2000f8e00ff */
[----:B------:R-:W-:Y:S01]  /*fa80*/  BSSY B1, `(.L_x_308) ;  /* 0x0000070000017945 */ /* 0x000fe20003800000 */
[----:B------:R-:W-:Y:S01]  /*fa90*/  ISETP.GT.U32.AND P0, PT, R8, 0x3, PT ;  /* 0x000000030800780c */ /* 0x000fe20003f04070 */
[----:B------:R-:W-:Y:S01]  /*faa0*/  IMAD.MOV.U32 R7, RZ, RZ, -0x1 ;  /* 0xffffffffff077424 */ /* 0x000fe200078e00ff */
[----:B------:R-:W-:Y:S01]  /*fab0*/  SHF.R.U32.HI R2, RZ, 0x2, R8 ;  /* 0x00000002ff027819 */ /* 0x000fe20000011608 */
[----:B------:R-:W-:Y:S01]  /*fac0*/  IMAD.MOV.U32 R6, RZ, RZ, -0x1 ;  /* 0xffffffffff067424 */ /* 0x000fe200078e00ff */
[----:B------:R-:W-:Y:S01]  /*fad0*/  ISETP.LT.U32.AND P0, PT, R5, 0x4, P0 ;  /* 0x000000040500780c */ /* 0x000fe20000701070 */
[----:B------:R-:W-:Y:S01]  /*fae0*/  IMAD.MOV.U32 R5, RZ, RZ, -0x1 ;  /* 0xffffffffff057424 */ /* 0x000fe200078e00ff */
[----:B------:R-:W-:Y:S01]  /*faf0*/  LOP3.LUT R2, R2, 0x1, RZ, 0xc0, !PT ;  /* 0x0000000102027812 */ /* 0x000fe200078ec0ff */
[----:B------:R-:W0:Y:S01]  /*fb00*/  @P3 S2R R4, SR_CgaCtaId ;  /* 0x0000000000043919 */ /* 0x000e220000008800 */
[----:B------:R-:W-:-:S02]  /*fb10*/  @P3 MOV R3, 0x400 ;  /* 0x0000040000033802 */ /* 0x000fc40000000f00 */
[----:B------:R-:W-:Y:S01]  /*fb20*/  ISETP.NE.U32.AND P1, PT, R2, 0x1, PT ;  /* 0x000000010200780c */ /* 0x000fe20003f25070 */
[----:B------:R-:W-:Y:S01]  /*fb30*/  IMAD.U32 R2, RZ, RZ, UR19 ;  /* 0x00000013ff027e24 */ /* 0x000fe2000f8e00ff */
[----:B------:R-:W-:Y:S02]  /*fb40*/  LOP3.LUT R8, R8, 0x3, RZ, 0xc0, !PT ;  /* 0x0000000308087812 */ /* 0x000fe400078ec0ff */
[----:B------:R-:W-:Y:S02]  /*fb50*/  PRMT R9, RZ, 0x7610, R9 ;  /* 0x00007610ff097816 */ /* 0x000fe40000000009 */
[----:B------:R-:W-:-:S04]  /*fb60*/  ISETP.GT.U32.AND P1, PT, R2, 0x3, !P1 ;  /* 0x000000030200780c */ /* 0x000fc80004f24070 */
[----:B------:R-:W-:Y:S02]  /*fb70*/  SEL R2, RZ, 0x1, !P1 ;  /* 0x00000001ff027807 */ /* 0x000fe40004800000 */
[----:B0-----:R-:W-:-:S04]  /*fb80*/  @P3 LEA R3, R4, R3, 0x18 ;  /* 0x0000000304033211 */ /* 0x001fc800078ec0ff */
[----:B------:R0:W-:Y:S02]  /*fb90*/  @P3 SYNCS.ARRIVE.TRANS64.A1T0 RZ, [R3+URZ+0x58], RZ ;  /* 0x000058ff03ff39a7 */ /* 0x0001e4000810003f */
[----:B0-----:R-:W-:-:S04]  /*fba0*/  SEL R3, RZ, 0x1, !P0 ;  /* 0x00000001ff037807 */ /* 0x001fc80004000000 */
[----:B------:R-:W-:Y:S02]  /*fbb0*/  LOP3.LUT R0, R2, R0, R3, 0x96, !PT ;  /* 0x0000000002007212 */ /* 0x000fe400078e9603 */
[----:B------:R-:W-:Y:S02]  /*fbc0*/  PRMT R2, RZ, 0x7610, R2 ;  /* 0x00007610ff027816 */ /* 0x000fe40000000002 */
[----:B---3--:R-:W-:-:S04]  /*fbd0*/  IADD3 R12, P3, R12, UR24, RZ ;  /* 0x000000180c0c7c10 */ /* 0x008fc8000ff7e0ff */
[----:B--2---:R-:W-:Y:S01]  /*fbe0*/  IADD3.X R15, R15, UR21, RZ, P3, !PT ;  /* 0x000000150f0f7c10 */ /* 0x004fe20009ffe4ff */
[----:B------:R0:W-:Y:S01]  /*fbf0*/  STL [R1+0x7c], R12 ;  /* 0x00007c0c01007387 */ /* 0x0001e20000100800 */
[----:B------:R-:W-:-:S03]  /*fc00*/  ISETP.GE.U32.AND P3, PT, R12, UR8, PT ;  /* 0x000000080c007c0c */ /* 0x000fc6000bf66070 */
[----:B------:R0:W-:Y:S01]  /*fc10*/  STL [R1+0x78], R15 ;  /* 0x0000780f01007387 */ /* 0x0001e20000100800 */
[----:B------:R-:W-:-:S13]  /*fc20*/  ISETP.GE.U32.AND.EX P0, PT, R15, UR9, PT, P3 ;  /* 0x000000090f007c0c */ /* 0x000fda000bf06130 */
[----:B0-----:R-:W-:Y:S05]  /*fc30*/  @P0 BRA `(.L_x_309) ;  /* 0x0000000400500947 */ /* 0x001fea0003800000 */
[----:B------:R-:W-:Y:S01]  /*fc40*/  ULDC.64 UR8, c[0x0][0x628] ;  /* 0x00018a0000087ab9 */ /* 0x000fe20000000a00 */
[----:B------:R-:W0:Y:S01]  /*fc50*/  S2R R11, SR_CTAID.X ;  /* 0x00000000000b7919 */ /* 0x000e220000002500 */
[----:B------:R-:W-:Y:S01]  /*fc60*/  ISETP.NE.U32.AND P0, PT, RZ, UR8, PT ;  /* 0x00000008ff007c0c */ /* 0x000fe2000bf05070 */
[----:B------:R-:W-:Y:S01]  /*fc70*/  ULDC UR11, c[0x0][0x630] ;  /* 0x00018c00000b7ab9 */ /* 0x000fe20000000800 */
[----:B------:R-:W-:Y:S01]  /*fc80*/  IMAD.MOV.U32 R2, RZ, RZ, R12 ;  /* 0x000000ffff027224 */ /* 0x000fe200078e000c */
[----:B------:R-:W1:Y:S01]  /*fc90*/  S2R R10, SR_CTAID.Y ;  /* 0x00000000000a7919 */ /* 0x000e620000002600 */
[----:B------:R-:W-:Y:S01]  /*fca0*/  ISETP.NE.AND.EX P0, PT, RZ, UR9, PT, P0 ;  /* 0x00000009ff007c0c */ /* 0x000fe2000bf05300 */
[----:B------:R-:W-:-:S12]  /*fcb0*/  IMAD.MOV.U32 R3, RZ, RZ, R15 ;  /* 0x000000ffff037224 */ /* 0x000fd800078e000f */
[----:B------:R-:W-:Y:S05]  /*fcc0*/  @!P0 BRA `(.L_x_310) ;  /* 0x0000000000288947 */ /* 0x000fea0003800000 */
[----:B------:R-:W-:Y:S02]  /*fcd0*/  ULDC UR10, c[0x0][0x634] ;  /* 0x00018d00000a7ab9 */ /* 0x000fe40000000800 */
[----:B------:R-:W-:-:S05]  /*fce0*/  IADD3 R7, P0, R12, UR10, RZ ;  /* 0x0000000a0c077c10 */ /* 0x000fca000ff1e0ff */
[----:B------:R-:W-:-:S04]  /*fcf0*/  IMAD.X R13, RZ, RZ, R15, P0 ;  /* 0x000000ffff0d7224 */ /* 0x000fc800000e060f */
[----:B------:R-:W-:-:S04]  /*fd00*/  IMAD.WIDE.U32 R4, R13, UR8, RZ ;  /* 0x000000080d047c25 */ /* 0x000fc8000f8e00ff */
[----:B------:R-:W-:-:S04]  /*fd10*/  IMAD.WIDE.U32 R4, P0, R7, UR9, R4 ;  /* 0x0000000907047c25 */ /* 0x000fc8000f800004 */
[----:B------:R-:W-:-:S04]  /*fd20*/  IMAD.WIDE.U32 R6, R7, UR8, RZ ;  /* 0x0000000807067c25 */ /* 0x000fc8000f8e00ff */
[----:B------:R-:W-:Y:S01]  /*fd30*/  IMAD.X R3, RZ, RZ, RZ, P0 ;  /* 0x000000ffff037224 */ /* 0x000fe200000e06ff */
[----:B------:R-:W-:Y:S01]  /*fd40*/  IADD3 RZ, P0, R7, R4, RZ ;  /* 0x0000000407ff7210 */ /* 0x000fe20007f1e0ff */
[----:B------:R-:W-:-:S04]  /*fd50*/  IMAD.MOV.U32 R2, RZ, RZ, R5 ;  /* 0x000000ffff027224 */ /* 0x000fc800078e0005 */
[----:B------:R-:W-:-:S08]  /*fd60*/  IMAD.WIDE.U32.X R2, R13, UR9, R2, P0 ;  /* 0x000000090d027c25 */ /* 0x000fd000080e0402 */
.L_x_310:
[--C-:B------:R-:W-:Y:S01]  /*fd70*/  SHF.R.U64 R6, R2, UR11, R3.reuse ;  /* 0x0000000b02067c19 */ /* 0x100fe20008001203 */
[----:B------:R-:W-:Y:S01]  /*fd80*/  ULDC.64 UR8, c[0x0][0x620] ;  /* 0x0001880000087ab9 */ /* 0x000fe20000000a00 */
[----:B------:R-:W-:Y:S01]  /*fd90*/  SHF.R.U32.HI R2, RZ, UR11, R3 ;  /* 0x0000000bff027c19 */ /* 0x000fe20008011603 */
[----:B------:R-:W-:Y:S01]  /*fda0*/  IMAD.MOV.U32 R3, RZ, RZ, R15 ;  /* 0x000000ffff037224 */ /* 0x000fe200078e000f */
[----:B------:R-:W-:Y:S01]  /*fdb0*/  IADD3 R5, P0, RZ, -R6, RZ ;  /* 0x80000006ff057210 */ /* 0x000fe20007f1e0ff */
[----:B------:R-:W2:Y:S01]  /*fdc0*/  LDC R16, c[0x0][0x144] ;  /* 0x00005100ff107b82 */ /* 0x000ea20000000800 */
[----:B0-----:R-:W-:Y:S01]  /*fdd0*/  I2FP.F32.U32 R7, R11 ;  /* 0x0000000b00077245 */ /* 0x001fe20000201000 */
[----:B------:R-:W-:Y:S01]  /*fde0*/  ULDC.64 UR14, c[0x0][0x640] ;  /* 0x00019000000e7ab9 */ /* 0x000fe20000000a00 */
[----:B------:R-:W-:Y:S01]  /*fdf0*/  ULDC UR10, c[0x0][0x608] ;  /* 0x00018200000a7ab9 */ /* 0x000fe20000000800 */
[----:B------:R-:W-:Y:S01]  /*fe00*/  IMAD.X R2, RZ, RZ, ~R2, P0 ;  /* 0x000000ffff027224 */ /* 0x000fe200000e0e02 */
[----:B------:R-:W-:-:S03]  /*fe10*/  ISETP.NE.U32.AND P0, PT, RZ, UR14, PT ;  /* 0x0000000eff007c0c */ /* 0x000fc6000bf05070 */
[----:B------:R-:W-:Y:S01]  /*fe20*/  IMAD R4, R2, UR8, RZ ;  /* 0x0000000802047c24 */ /* 0x000fe2000f8e02ff */
[----:B------:R-:W0:Y:S01]  /*fe30*/  LDC R13, c[0x0][0x148] ;  /* 0x00005200ff0d7b82 */ /* 0x000e220000000800 */
[----:B------:R-:W-:Y:S01]  /*fe40*/  IMAD.MOV.U32 R2, RZ, RZ, R12 ;  /* 0x000000ffff027224 */ /* 0x000fe200078e000c */
[----:B------:R-:W-:-:S03]  /*fe50*/  ISETP.NE.AND.EX P0, PT, RZ, UR15, PT, P0 ;  /* 0x0000000fff007c0c */ /* 0x000fc6000bf05300 */
[----:B------:R-:W-:Y:S01]  /*fe60*/  IMAD.WIDE.U32 R2, R5, UR8, R2 ;  /* 0x0000000805027c25 */ /* 0x000fe2000f8e0002 */
[----:B------:R-:W-:-:S03]  /*fe70*/  ULDC UR8, c[0x0][0x150] ;  /* 0x0000540000087ab9 */ /* 0x000fc60000000800 */
[----:B------:R-:W-:Y:S02]  /*fe80*/  IMAD R5, R5, UR9, R4 ;  /* 0x0000000905057c24 */ /* 0x000fe4000f8e0204 */
[----:B------:R-:W-:Y:S01]  /*fe90*/  FMUL R4, R7, UR8 ;  /* 0x0000000807047c20 */ /* 0x000fe20008400000 */
[----:B------:R-:W-:Y:S01]  /*fea0*/  ULDC UR8, c[0x0][0x618] ;  /* 0x0001860000087ab9 */ /* 0x000fe20000000800 */
[----:B------:R-:W-:Y:S01]  /*feb0*/  ULDC UR9, c[0x0][0x154] ;  /* 0x0000550000097ab9 */ /* 0x000fe20000000800 */
[----:B------:R-:W-:-:S03]  /*fec0*/  IMAD.IADD R3, R3, 0x1, R5 ;  /* 0x0000000103037824 */ /* 0x000fc600078e0205 */
[----:B------:R-:W3:Y:S02]  /*fed0*/  F2I.U32.TRUNC.NTZ R4, R4 ;  /* 0x0000000400047305 */ /* 0x000ee4000020f000 */
[----:B------:R-:W-:Y:S02]  /*fee0*/  SHF.R.U64 R7, R2, UR8, R3 ;  /* 0x0000000802077c19 */ /* 0x000fe40008001203 */
[----:B-1----:R-:W-:-:S05]  /*fef0*/  I2FP.F32.U32 R2, R10 ;  /* 0x0000000a00027245 */ /* 0x002fca0000201000 */
[----:B------:R-:W-:Y:S01]  /*ff00*/  FMUL R5, R2, UR9 ;  /* 0x0000000902057c20 */ /* 0x000fe20008400000 */
[----:B------:R-:W-:Y:S01]  /*ff10*/  SHF.R.U32.HI R2, RZ, UR8, R3 ;  /* 0x00000008ff027c19 */ /* 0x000fe20008011603 */
[----:B------:R-:W-:Y:S02]  /*ff20*/  ULDC UR8, c[0x0][0x658] ;  /* 0x0001960000087ab9 */ /* 0x000fe40000000800 */
[----:B------:R1:W4:Y:S01]  /*ff30*/  F2I.U32.TRUNC.NTZ R15, R5 ;  /* 0x00000005000f7305 */ /* 0x000322000020f000 */
[--C-:B------:R-:W-:Y:S02]  /*ff40*/  SHF.R.U64 R14, R7, UR10, R2.reuse ;  /* 0x0000000a070e7c19 */ /* 0x100fe40008001202 */
[----:B------:R-:W-:Y:S01]  /*ff50*/  SHF.R.U32.HI R3, RZ, UR10, R2 ;  /* 0x0000000aff037c19 */ /* 0x000fe20008011602 */
[----:B---3--:R-:W-:-:S03]  /*ff60*/  IMAD.MOV R2, RZ, RZ, -R4 ;  /* 0x000000ffff027224 */ /* 0x008fc600078e0a04 */
[----:B------:R-:W-:Y:S01]  /*ff70*/  SHF.R.U64 R12, R14, UR8, R3 ;  /* 0x000000080e0c7c19 */ /* 0x000fe20008001203 */
[----:B--2---:R-:W-:Y:S01]  /*ff80*/  IMAD R17, R16, R2, R11 ;  /* 0x0000000210117224 */ /* 0x004fe200078e020b */
[----:B------:R-:W-:-:S03]  /*ff90*/  SHF.R.U32.HI R4, RZ, UR8, R3 ;  /* 0x00000008ff047c19 */ /* 0x000fc60008011603 */
[----:B------:R-:W-:Y:S02]  /*ffa0*/  IMAD.MOV.U32 R2, RZ, RZ, R12 ;  /* 0x000000ffff027224 */ /* 0x000fe400078e000c */
[----:B------:R-:W-:Y:S01]  /*ffb0*/  IMAD.MOV.U32 R3, RZ, RZ, R4 ;  /* 0x000000ffff037224 */ /* 0x000fe200078e0004 */
[----:B-1--4-:R-:W-:Y:S06]  /*ffc0*/  @!P0 BRA `(.L_x_311) ;  /* 0x0000000000288947 */ /* 0x012fec0003800000 */
[----:B------:R-:W-:Y:S02]  /*ffd0*/  ULDC UR8, c[0x0][0x64c] ;  /* 0x0001930000087ab9 */ /* 0x000fe40000000800 */
[----:B------:R-:W-:-:S05]  /*ffe0*/  IADD3 R3, P0, R12, UR8, RZ ;  /* 0x000000080c037c10 */ /* 0x000fca000ff1e0ff */
[----:B------:R-:W-:-:S04]  /*fff0*/  IMAD.X R11, RZ, RZ, R4, P0 ;  /* 0x000000ffff0b7224 */ /* 0x000fc800000e0604 */
[----:B------:R-:W-:-:S04]  /*10000*/  IMAD.WIDE.U32 R4, R11, UR14, RZ ;  /* 0x0000000e0b047c25 */ /* 0x000fc8000f8e00ff */
[----:B------:R-:W-:-:S04]  /*10010*/  IMAD.WIDE.U32 R4, P0, R3, UR15, R4 ;  /* 0x0000000f03047c25 */ /* 0x000fc8000f800004 */
[----:B------:R-:W-:-:S04]  /*10020*/  IMAD.WIDE.U32 R2, R3, UR14, RZ ;  /* 0x0000000e03027c25 */ /* 0x000fc8000f8e00ff */
[----:B------:R-:W-:Y:S01]  /*10030*/  IMAD.MOV.U32 R2, RZ, RZ, R5 ;  /* 0x000000ffff027224 */ /* 0x000fe200078e0005 */
[----:B------:R-:W-:Y:S01]  /*10040*/  IADD3 RZ, P1, R3, R4, RZ ;  /* 0x0000000403ff7210 */ /* 0x000fe20007f3e0ff */
[----:B------:R-:W-:-:S04]  /*10050*/  IMAD.X R3, RZ, RZ, RZ, P0 ;  /* 0x000000ffff037224 */ /* 0x000fc800000e06ff */
[----:B------:R-:W-:-:S08]  /*10060*/  IMAD.WIDE.U32.X R2, R11, UR15, R2, P1 ;  /* 0x0000000f0b027c25 */ /* 0x000fd000088e0402 */
.L_x_311:
[----:B------:R-:W-:Y:S01]  /*10070*/  ULDC UR8, c[0x0][0x648] ;  /* 0x0001920000087ab9 */ /* 0x000fe20000000800 */
[----:B------:R-:W-:Y:S01]  /*10080*/  IMAD.MOV R15, RZ, RZ, -R15 ;  /* 0x000000ffff0f7224 */ /* 0x000fe200078e0a0f */
[----:B------:R-:W-:Y:S01]  /*10090*/  SHF.R.U64 R3, R2, UR8, R3 ;  /* 0x0000000802037c19 */ /* 0x000fe20008001203 */
[----:B------:R-:W-:Y:S01]  /*100a0*/  ULDC UR8, c[0x0][0x638] ;  /* 0x00018e0000087ab9 */ /* 0x000fe20000000800 */
[----:B------:R-:W-:Y:S01]  /*100b0*/  LOP3.LUT R2, R14, UR18, RZ, 0xc0, !PT ;  /* 0x000000120e027c12 */ /* 0x000fe2000f8ec0ff */
[----:B0-----:R-:W-:Y:S01]  /*100c0*/  @P2 IMAD R17, R13, R15, R10 ;  /* 0x0000000f0d112224 */ /* 0x001fe200078e020a */
[----:B------:R-:W-:Y:S01]  /*100d0*/  LOP3.LUT R7, R7, UR4, RZ, 0xc0, !PT ;  /* 0x0000000407077c12 */ /* 0x000fe2000f8ec0ff */
[----:B------:R-:W-:Y:S01]  /*100e0*/  IMAD.MOV R5, RZ, RZ, -R3 ;  /* 0x000000ffff057224 */ /* 0x000fe200078e0a03 */
[----:B------:R-:W-:Y:S01]  /*100f0*/  ULDC UR9, c[0x0][0x610] ;  /* 0x0001840000097ab9 */ /* 0x000fe20000000800 */
[----:B------:R-:W-:Y:S02]  /*10100*/  IMAD R2, R3, UR5, R2 ;  /* 0x0000000503027c24 */ /* 0x000fe4000f8e0202 */
[----:B------:R-:W-:Y:S01]  /*10110*/  IMAD R12, R5, UR8, R12 ;  /* 0x00000008050c7c24 */ /* 0x000fe2000f8e020c */
[----:B------:R-:W-:Y:S01]  /*10120*/  ULDC UR8, c[0x0][0x600] ;  /* 0x0001800000087ab9 */ /* 0x000fe20000000800 */
[----:B------:R-:W-:-:S02]  /*10130*/  IMAD R5, R2, UR9, R17 ;  /* 0x0000000902057c24 */ /* 0x000fc4000f8e0211 */
[----:B------:R-:W-:Y:S02]  /*10140*/  IMAD R12, R12, UR8, R7 ;  /* 0x000000080c0c7c24 */ /* 0x000fe4000f8e0207 */
[----:B------:R-:W-:-:S03]  /*10150*/  IMAD.MOV.U32 R2, RZ, RZ, 0x1 ;  /* 0x00000001ff027424 */ /* 0x000fc600078e00ff */
[----:B------:R-:W-:Y:S02]  /*10160*/  SEL R7, R12, R5, !P2 ;  /* 0x000000050c077207 */ /* 0x000fe40005000000 */
[----:B------:R-:W-:-:S07]  /*10170*/  SEL R5, R5, R12, !P2 ;  /* 0x0000000c05057207 */ /* 0x000fce0005000000 */
.L_x_309:
[----:B------:R-:W-:Y:S05]  /*10180*/  BSYNC B1 ;  /* 0x0000000000017941 */ /* 0x000fea0003800000 */
.L_x_308:
[----:B------:R-:W-:-:S13]  /*10190*/  LOP3.LUT P0, RZ, R2, 0xff, RZ, 0xc0, !PT ;  /* 0x000000ff02ff7812 */ /* 0x000fda000780c0ff */
[----:B------:R-:W-:Y:S05]  /*101a0*/  @P0 BRA `(.L_x_312) ;  /* 0xfffffff400140947 */ /* 0x000fea000383ffff */
[----:B------:R-:W-:Y:S05]  /*101b0*/  BSYNC B0 ;  /* 0x0000000000007941 */ /* 0x000fea0003800000 */
.L_x_301:
[----:B------:R-:W-:-:S03]  /*101c0*/  UMOV UR8, 0xffffffff ;  /* 0xffffffff00087882 */ /* 0x000fc60000000000 */
[----:B------:R-:W-:Y:S05]  /*101d0*/  BRA.DIV UR8, `(.L_x_313) ;  /* 0x0000000608287947 */ /* 0x000fea000b800000 */
[----:B------:R-:W-:-:S13]  /*101e0*/  ELECT P0, URZ, PT ;  /* 0x00000000003f782f */ /* 0x000fda0003800000 */
.L_x_327:
[----:B------:R-:W-:Y:S04]  /*101f0*/  BSSY B0, `(.L_x_314) ;  /* 0x000002c000007945 */ /* 0x000fe80003800000 */
[----:B------:R-:W-:Y:S05]  /*10200*/  @!P0 BRA `(.L_x_315) ;  /* 0x0000000000a88947 */ /* 0x000fea0003800000 */
[----:B------:R-:W-:-:S04]  /*10210*/  ULOP3.LUT UR8, UR13, 0x2, URZ, 0xfc, !UPT ;  /* 0x000000020d087892 */ /* 0x000fc8000f8efc3f */
[----:B------:R-:W-:-:S06]  /*10220*/  UISETP.NE.AND UP0, UPT, UR8, 0x3, UPT ;  /* 0x000000030800788c */ /* 0x000fcc000bf05270 */
[----:B------:R-:W-:-:S13]  /*10230*/  PLOP3.LUT P0, PT, PT, PT, UP0, 0x80, 0x0 ;  /* 0x000000000000781c */ /* 0x000fda0003f0f008 */
[----:B------:R-:W-:Y:S05]  /*10240*/  @!P0 BRA `(.L_x_316) ;  /* 0x0000000000048947 */ /* 0x000fea0003800000 */
[----:B------:R-:W-:Y:S01]  /*10250*/  BPT.TRAP 0x1 ;  /* 0x000000040000795c */ /* 0x000fe20000300000 */
.L_x_316:
[----:B------:R-:W0:Y:S01]  /*10260*/  S2R R3, SR_CgaCtaId ;  /* 0x0000000000037919 */ /* 0x000e220000008800 */
[----:B------:R-:W-:-:S04]  /*10270*/  MOV R2, 0x400 ;  /* 0x0000040000027802 */ /* 0x000fc80000000f00 */
[----:B0-----:R-:W-:Y:S02]  /*10280*/  LEA R3, R3, R2, 0x18 ;  /* 0x0000000203037211 */ /* 0x001fe400078ec0ff */
[----:B------:R-:W-:-:S03]  /*10290*/  SHF.L.U32 R2, R0, 0x1f, RZ ;  /* 0x0000001f00027819 */ /* 0x000fc600000006ff */
[----:B------:R-:W-:-:S04]  /*102a0*/  VIADD R3, R3, 0x20 ;  /* 0x0000002003037836 */ /* 0x000fc80000000000 */
[C---:B------:R-:W-:Y:S02]  /*102b0*/  IMAD R7, R8.reuse, 0x8, R3 ;  /* 0x0000000808077824 */ /* 0x040fe400078e0203 */
[----:B------:R-:W-:Y:S02]  /*102c0*/  VIADD R8, R8, 0x1 ;  /* 0x0000000108087836 */ /* 0x000fe40000000000 */
[----:B------:R-:W0:Y:S03]  /*102d0*/  SYNCS.PHASECHK.TRANS64.TRYWAIT P0, [R7+URZ], R2 ;  /* 0x00000002070075a7 */ /* 0x000e26000800017f */
[----:B------:R-:W-:-:S04]  /*102e0*/  ISETP.NE.AND P1, PT, R8, 0x4, PT ;  /* 0x000000040800780c */ /* 0x000fc80003f25270 */
[----:B------:R-:W-:Y:S02]  /*102f0*/  SEL R5, RZ, 0x1, P1 ;  /* 0x00000001ff057807 */ /* 0x000fe40000800000 */
[----:B------:R-:W-:Y:S02]  /*10300*/  SEL R8, R8, RZ, P1 ;  /* 0x000000ff08087207 */ /* 0x000fe40000800000 */
[----:B------:R-:W-:-:S03]  /*10310*/  LOP3.LUT R5, R0, R5, RZ, 0x3c, !PT ;  /* 0x0000000500057212 */ /* 0x000fc600078e3cff */
[----:B------:R-:W-:Y:S01]  /*10320*/  IMAD R9, R8, 0x8, R3 ;  /* 0x0000000808097824 */ /* 0x000fe200078e0203 */
[----:B------:R-:W-:Y:S01]  /*10330*/  SHF.L.U32 R4, R5, 0x1f, RZ ;  /* 0x0000001f05047819 */ /* 0x000fe200000006ff */
[----:B0-----:R-:W-:Y:S06]  /*10340*/  @!P0 BRA `(.L_x_317) ;  /* 0x0000000000ec8947 */ /* 0x001fec0003800000 */
.L_x_328:
[----:B------:R-:W1:Y:S01]  /*10350*/  SYNCS.PHASECHK.TRANS64.TRYWAIT P0, [R9+URZ], R4 ;  /* 0x00000004090075a7 */ /* 0x000e62000800017f */
[----:B------:R-:W-:-:S05]  /*10360*/  VIADD R0, R8, 0x1 ;  /* 0x0000000108007836 */ /* 0x000fca0000000000 */
[----:B------:R-:W-:-:S04]  /*10370*/  ISETP.NE.AND P1, PT, R0, 0x4, PT ;  /* 0x000000040000780c */ /* 0x000fc80003f25270 */
[----:B0-----:R-:W-:Y:S02]  /*10380*/  SEL R2, RZ, 0x1, P1 ;  /* 0x00000001ff027807 */ /* 0x001fe40000800000 */
[----:B------:R-:W-:Y:S02]  /*10390*/  SEL R0, R0, RZ, P1 ;  /* 0x000000ff00007207 */ /* 0x000fe40000800000 */
[----:B------:R-:W-:-:S03]  /*103a0*/  LOP3.LUT R7, R5, R2, RZ, 0x3c, !PT ;  /* 0x0000000205077212 */ /* 0x000fc600078e3cff */
[----:B------:R-:W-:Y:S01]  /*103b0*/  IMAD R6, R0, 0x8, R3 ;  /* 0x0000000800067824 */ /* 0x000fe200078e0203 */
[----:B------:R-:W-:Y:S01]  /*103c0*/  SHF.L.U32 R5, R7, 0x1f, RZ ;  /* 0x0000001f07057819 */ /* 0x000fe200000006ff */
[----:B-1----:R-:W-:Y:S06]  /*103d0*/  @!P0 BRA `(.L_x_318) ;  /* 0x0000000000dc8947 */ /* 0x002fec0003800000 */
.L_x_329:
[----:B------:R-:W1:Y:S01]  /*103e0*/  SYNCS.PHASECHK.TRANS64.TRYWAIT P0, [R6+URZ], R5 ;  /* 0x00000005060075a7 */ /* 0x000e62000800017f */
[----:B------:R-:W-:-:S05]  /*103f0*/  VIADD R0, R0, 0x1 ;  /* 0x0000000100007836 */ /* 0x000fca0000000000 */
[----:B------:R-:W-:-:S04]  /*10400*/  ISETP.NE.AND P1, PT, R0, 0x4, PT ;  /* 0x000000040000780c */ /* 0x000fc80003f25270 */
[----:B------:R-:W-:Y:S02]  /*10410*/  SEL R2, RZ, 0x1, P1 ;  /* 0x00000001ff027807 */ /* 0x000fe40000800000 */
[----:B------:R-:W-:Y:S02]  /*10420*/  SEL R0, R0, RZ, P1 ;  /* 0x000000ff00007207 */ /* 0x000fe40000800000 */
[----:B------:R-:W-:Y:S01]  /*10430*/  LOP3.LUT R2, R7, R2, RZ, 0x3c, !PT ;  /* 0x0000000207027212 */ /* 0x000fe200078e3cff */
[----:B-1----:R-:W-:Y:S06]  /*10440*/  @!P0 BRA `(.L_x_319) ;  /* 0x0000000000d48947 */ /* 0x002fec0003800000 */
.L_x_330:
[----:B------:R-:W-:Y:S01]  /*10450*/  IMAD R3, R0, 0x8, R3 ;  /* 0x0000000800037824 */ /* 0x000fe200078e0203 */
[----:B------:R-:W-:-:S07]  /*10460*/  SHF.L.U32 R0, R2, 0x1f, RZ ;  /* 0x0000001f02007819 */ /* 0x000fce00000006ff */
.L_x_320:
[----:B--2---:R2:W3:Y:S02]  /*10470*/  SYNCS.PHASECHK.TRANS64.TRYWAIT P0, [R3+URZ], R0 ;  /* 0x00000000030075a7 */ /* 0x0044e4000800017f */
[----:B---3--:R-:W-:Y:S05]  /*10480*/  @!P0 NANOSLEEP.SYNCS 0x989680 ;  /* 0x009896800000895d */ /* 0x008fea0003900000 */
[----:B------:R-:W3:Y:S02]  /*10490*/  @!P0 SYNCS.PHASECHK.TRANS64 P0, [R3+URZ], R0 ;  /* 0x00000000030085a7 */ /* 0x000ee4000800007f */
[----:B---3--:R-:W-:Y:S05]  /*104a0*/  @!P0 BRA `(.L_x_320) ;  /* 0xfffffffc00f08947 */ /* 0x008fea000383ffff */
.L_x_315:
[----:B------:R-:W-:Y:S05]  /*104b0*/  BSYNC B0 ;  /* 0x0000000000007941 */ /* 0x000fea0003800000 */
.L_x_314:
[----:B------:R-:W-:Y:S05]  /*104c0*/  EXIT ;  /* 0x000000000000794d */ /* 0x000fea0003800000 */
.L_x_21:
[----:B-1----:R-:W-:-:S04]  /*104d0*/  IMAD.U32 R3, RZ, RZ, UR6 ;  /* 0x00000006ff037e24 */ /* 0x002fc8000f8e00ff */
[----:B------:R1:W2:Y:S03]  /*104e0*/  SYNCS.PHASECHK.TRANS64.TRYWAIT P0, [R3+URZ], R0 ;  /* 0x00000000030075a7 */ /* 0x0002a6000800017f */
[----:B--2---:R-:W-:Y:S05]  /*104f0*/  @!P0 NANOSLEEP.SYNCS 0x989680 ;  /* 0x009896800000895d */ /* 0x004fea0003900000 */
[----:B------:R-:W2:Y:S02]  /*10500*/  @!P0 SYNCS.PHASECHK.TRANS64 P0, [R3+URZ], R0 ;  /* 0x00000000030085a7 */ /* 0x000ea4000800007f */
[----:B--2---:R-:W-:Y:S05]  /*10510*/  @!P0 BRA `(.L_x_21) ;  /* 0xfffffffc00ec8947 */ /* 0x004fea000383ffff */
[----:B------:R-:W-:Y:S05]  /*10520*/  BRA `(.L_x_20) ;  /* 0xffffff18003c7947 */ /* 0x000fea000383ffff */
.L_x_27:
[----:B-----5:R2:W-:Y:S02]  /*10530*/  STL [R1+0x88], R0 ;  /* 0x0000880001007387 */ /* 0x0205e40000100800 */
[----:B--2---:R-:W-:-:S04]  /*10540*/  IMAD.U32 R0, RZ, RZ, UR9 ;  /* 0x00000009ff007e24 */ /* 0x004fc8000f8e00ff */
[----:B------:R2:W3:Y:S03]  /*10550*/  SYNCS.PHASECHK.TRANS64.TRYWAIT P0, [R0+URZ], R229 ;  /* 0x000000e5000075a7 */ /* 0x0004e6000800017f */
[----:B---3--:R-:W-:Y:S05]  /*10560*/  @!P0 NANOSLEEP.SYNCS 0x989680 ;  /* 0x009896800000895d */ /* 0x008fea0003900000 */
[----:B------:R2:W3:Y:S02]  /*10570*/  @!P0 SYNCS.PHASECHK.TRANS64 P0, [R0+URZ], R229 ;  /* 0x000000e5000085a7 */ /* 0x0004e4000800007f */
[----:B--2---:R2:W5:Y:S02]  /*10580*/  LDL.LU R0, [R1+0x88] ;  /* 0x0000880001007983 */ /* 0x0045640000300800 */
[----:B--23--:R-:W-:Y:S05]  /*10590*/  @!P0 BRA `(.L_x_27) ;  /* 0xfffffffc00e48947 */ /* 0x00cfea000383ffff */
[----:B------:R-:W-:Y:S05]  /*105a0*/  BRA `(.L_x_26) ;  /* 0xffffff2800e07947 */ /* 0x000fea000383ffff */
.L_x_302:
[----:B------:R-:W-:Y:S01]  /*105b0*/  BSSY B1, `(.L_x_321) ;  /* 0x0000006000017945 */ /* 0x000fe20003800000 */
[----:B------:R-:W-:-:S07]  /*105c0*/  IMAD.MOV.U32 R2, RZ, RZ, -0x1 ;  /* 0xffffffffff027424 */ /* 0x000fce00078e00ff */
[----:B------:R-:W-:Y:S05]  /*105d0*/  WARPSYNC.COLLECTIVE R2, `(.L_x_322) ;  /* 0x00000000020c7348 */ /* 0x000fea0003c00000 */
[----:B------:R-:W-:Y:S02]  /*105e0*/  ELECT P0, UR62, PT ;  /* 0x00000000003e782f */ /* 0x000fe40003800000 */
[----:B------:R-:W-:Y:S01]  /*105f0*/  MOV R2, UR62 ;  /* 0x0000003e00027c02 */ /* 0x000fe20008000f00 */
[----:B------:R-:W-:Y:S10]  /*10600*/  ENDCOLLECTIVE ;  /* 0x000000000000791b */ /* 0x000ff40003800000 */
.L_x_322:
[----:B------:R-:W-:Y:S05]  /*10610*/  BSYNC B1 ;  /* 0x0000000000017941 */ /* 0x000fea0003800000 */
.L_x_321:
[----:B------:R-:W-:Y:S05]  /*10620*/  BRA `(.L_x_323) ;  /* 0xfffffff000007947 */ /* 0x000fea000383ffff */
.L_x_305:
[----:B0-----:R0:W2:Y:S02]  /*10630*/  SYNCS.PHASECHK.TRANS64.TRYWAIT P0, [R11+URZ+0x20], R4 ;  /* 0x000020040b0075a7 */ /* 0x0010a4000800017f */
[----:B--2---:R-:W-:Y:S05]  /*10640*/  @!P0 NANOSLEEP.SYNCS 0x989680 ;  /* 0x009896800000895d */ /* 0x004fea0003900000 */
[----:B------:R-:W2:Y:S02]  /*10650*/  @!P0 SYNCS.PHASECHK.TRANS64 P0, [R11+URZ+0x20], R4 ;  /* 0x000020040b0085a7 */ /* 0x000ea4000800007f */
[----:B--2---:R-:W-:Y:S05]  /*10660*/  @!P0 BRA `(.L_x_305) ;  /* 0xfffffffc00f08947 */ /* 0x004fea000383ffff */
[----:B------:R-:W-:Y:S05]  /*10670*/  BRA `(.L_x_324) ;  /* 0xfffffff000407947 */ /* 0x000fea000383ffff */
.L_x_313:
[----:B------:R-:W-:Y:S01]  /*10680*/  BSSY B0, `(.L_x_325) ;  /* 0x0000006000007945 */ /* 0x000fe20003800000 */
[----:B------:R-:W-:-:S07]  /*10690*/  IMAD.MOV.U32 R2, RZ, RZ, -0x1 ;  /* 0xffffffffff027424 */ /* 0x000fce00078e00ff */
[----:B------:R-:W-:Y:S05]  /*106a0*/  WARPSYNC.COLLECTIVE R2, `(.L_x_326) ;  /* 0x00000000020c7348 */ /* 0x000fea0003c00000 */
[----:B------:R-:W-:Y:S02]  /*106b0*/  ELECT P0, UR62, PT ;  /* 0x00000000003e782f */ /* 0x000fe40003800000 */
[----:B------:R-:W-:Y:S01]  /*106c0*/  MOV R2, UR62 ;  /* 0x0000003e00027c02 */ /* 0x000fe20008000f00 */
[----:B------:R-:W-:Y:S10]  /*106d0*/  ENDCOLLECTIVE ;  /* 0x000000000000791b */ /* 0x000ff40003800000 */
.L_x_326:
[----:B------:R-:W-:Y:S05]  /*106e0*/  BSYNC B0 ;  /* 0x0000000000007941 */ /* 0x000fea0003800000 */
.L_x_325:
[----:B------:R-:W-:Y:S05]  /*106f0*/  BRA `(.L_x_327) ;  /* 0xfffffff800bc7947 */ /* 0x000fea000383ffff */
.L_x_317:
[----:B0-----:R0:W1:Y:S02]  /*10700*/  SYNCS.PHASECHK.TRANS64.TRYWAIT P0, [R7+URZ], R2 ;  /* 0x00000002070075a7 */ /* 0x001064000800017f */
[----:B-1----:R-:W-:Y:S05]  /*10710*/  @!P0 NANOSLEEP.SYNCS 0x989680 ;  /* 0x009896800000895d */ /* 0x002fea0003900000 */
[----:B------:R-:W1:Y:S02]  /*10720*/  @!P0 SYNCS.PHASECHK.TRANS64 P0, [R7+URZ], R2 ;  /* 0x00000002070085a7 */ /* 0x000e64000800007f */
[----:B-1----:R-:W-:Y:S05]  /*10730*/  @!P0 BRA `(.L_x_317) ;  /* 0xfffffffc00f08947 */ /* 0x002fea000383ffff */
[----:B------:R-:W-:Y:S05]  /*10740*/  BRA `(.L_x_328) ;  /* 0xfffffffc00007947 */ /* 0x000fea000383ffff */
.L_x_318:
[----:B0-----:R0:W1:Y:S02]  /*10750*/  SYNCS.PHASECHK.TRANS64.TRYWAIT P0, [R9+URZ], R4 ;  /* 0x00000004090075a7 */ /* 0x001064000800017f */
[----:B-1----:R-:W-:Y:S05]  /*10760*/  @!P0 NANOSLEEP.SYNCS 0x989680 ;  /* 0x009896800000895d */ /* 0x002fea0003900000 */
[----:B------:R-:W1:Y:S02]  /*10770*/  @!P0 SYNCS.PHASECHK.TRANS64 P0, [R9+URZ], R4 ;  /* 0x00000004090085a7 */ /* 0x000e64000800007f */
[----:B-1----:R-:W-:Y:S05]  /*10780*/  @!P0 BRA `(.L_x_318) ;  /* 0xfffffffc00f08947 */ /* 0x002fea000383ffff */
[----:B------:R-:W-:Y:S05]  /*10790*/  BRA `(.L_x_329) ;  /* 0xfffffffc00107947 */ /* 0x000fea000383ffff */
.L_x_319:
[----:B-1----:R1:W2:Y:S02]  /*107a0*/  SYNCS.PHASECHK.TRANS64.TRYWAIT P0, [R6+URZ], R5 ;  /* 0x00000005060075a7 */ /* 0x0022a4000800017f */
[----:B--2---:R-:W-:Y:S05]  /*107b0*/  @!P0 NANOSLEEP.SYNCS 0x989680 ;  /* 0x009896800000895d */ /* 0x004fea0003900000 */
[----:B------:R-:W2:Y:S02]  /*107c0*/  @!P0 SYNCS.PHASECHK.TRANS64 P0, [R6+URZ], R5 ;  /* 0x00000005060085a7 */ /* 0x000ea4000800007f */
[----:B--2---:R-:W-:Y:S05]  /*107d0*/  @!P0 BRA `(.L_x_319) ;  /* 0xfffffffc00f08947 */ /* 0x004fea000383ffff */
[----:B------:R-:W-:Y:S05]  /*107e0*/  BRA `(.L_x_330) ;  /* 0xfffffffc00187947 */ /* 0x000fea000383ffff */
.L_x_331:
[----:B------:R-:W-:-:S00]  /*107f0*/  BRA `(.L_x_331) ;  /* 0xfffffffc00fc7947 */ /* 0x000fc0000383ffff */
[----:B------:R-:W-:-:S00]  /*10800*/  NOP ;  /* 0x0000000000007918 */ /* 0x000fc00000000000 */
[----:B------:R-:W-:-:S00]  /*10810*/  NOP ;  /* 0x0000000000007918 */ /* 0x000fc00000000000 */
[----:B------:R-:W-:-:S00]  /*10820*/  NOP ;  /* 0x0000000000007918 */ /* 0x000fc00000000000 */
[----:B------:R-:W-:-:S00]  /*10830*/  NOP ;  /* 0x0000000000007918 */ /* 0x000fc00000000000 */
[----:B------:R-:W-:-:S00]  /*10840*/  NOP ;  /* 0x0000000000007918 */ /* 0x000fc00000000000 */
[----:B------:R-:W-:-:S00]  /*10850*/  NOP ;  /* 0x0000000000007918 */ /* 0x000fc00000000000 */
[----:B------:R-:W-:-:S00]  /*10860*/  NOP ;  /* 0x0000000000007918 */ /* 0x000fc00000000000 */
[----:B------:R-:W-:-:S00]  /*10870*/  NOP ;  /* 0x0000000000007918 */ /* 0x000fc00000000000 */
.L_x_332:


//--------------------- .nv.shared._ZN7cutlass13device_kernelINS_4gemm6kernel13GemmUniversalIN4cute5tupleIJiiiiEEENS1_10collective13CollectiveMmaINS1_37MainloopSm90TmaGmmaWarpSpecializedFP8ILi4ENS5_IJNS4_1CILi2EEENSA_ILi4EEENSA_ILi1EEEEEENS1_35KernelTmaWarpSpecializedCooperativeEEENS5_IJNSA_ILi128EEENSA_ILi256EEESH_EEENS_12float_e5m2_tENS5_IJlSD_lEEESK_SL_NS4_8TiledMMAINS4_8MMA_AtomIJNS4_4SM904GMMA31MMA_64x256x32_F32E5M2E5M2_SS_TNILNSP_7ScaleInE1ELSR_1EEEEEENS4_6LayoutINS5_IJSB_SD_SD_EEENS5_IJSD_NSA_ILi0EEESW_EEEEENS5_IJNS4_10UnderscoreESZ_SZ_EEEEENS4_23SM90_TMA_LOAD_MULTICASTENS4_14ComposedLayoutINS4_7SwizzleILi3ELi4ELi3EEENS4_18smem_ptr_flag_bitsILi8EEENSU_INS5_IJNSA_ILi8EEESH_EEENS5_IJSH_SD_EEEEEEEvNS4_8identityES12_S1C_vS1D_EENS_8epilogue10collective6detail29Sm90TmaWarpSpecializedAdapterINS1G_15DefaultEpilogueISK_SL_SL_NS1F_6thread17LinearCombinationISK_Li1EffLNS1K_9ScaleType4KindE0ELNS_15FloatRoundStyleE2ESK_EENS1_15EpilogueDefaultEEEEEvvEEEEvNT_6ParamsE --------------------------
	.section	.nv.shared._ZN7cutlass13device_kernelINS_4gemm6kernel13GemmUniversalIN4cute5tupleIJiiiiEEENS1_10collective13CollectiveMmaINS1_37MainloopSm90TmaGmmaWarpSpecializedFP8ILi4ENS5_IJNS4_1CILi2EEENSA_ILi4EEENSA_ILi1EEEEEENS1_35KernelTmaWarpSpecializedCooperativeEEENS5_IJNSA_ILi128EEENSA_ILi256EEESH_EEENS_12float_e5m2_tENS5_IJlSD_lEEESK_SL_NS4_8TiledMMAINS4_8MMA_AtomIJNS4_4SM904GMMA31MMA_64x256x32_F32E5M2E5M2_SS_TNILNSP_7ScaleInE1ELSR_1EEEEEENS4_6LayoutINS5_IJSB_SD_SD_EEENS5_IJSD_NSA_ILi0EEESW_EEEEENS5_IJNS4_10UnderscoreESZ_SZ_EEEEENS4_23SM90_TMA_LOAD_MULTICASTENS4_14ComposedLayoutINS4_7SwizzleILi3ELi4ELi3EEENS4_18smem_ptr_flag_bitsILi8EEENSU_INS5_IJNSA_ILi8EEESH_EEENS5_IJSH_SD_EEEEEEEvNS4_8identityES12_S1C_vS1D_EENS_8epilogue10collective6detail29Sm90TmaWarpSpecializedAdapterINS1G_15DefaultEpilogueISK_SL_SL_NS1F_6thread17LinearCombinationISK_Li1EffLNS1K_9ScaleType4KindE0ELNS_15FloatRoundStyleE2ESK_EENS1_15EpilogueDefaultEEEEEvvEEEEvNT_6ParamsE,"aw",@nobits
	.sectionflags	@""
	.align	16
	.zero		1024


//--------------------- .nv.shared.reserved.0     --------------------------
	.section	.nv.shared.reserved.0,"aw",@nobits
	.weak		__nv_reservedSMEM_offset_0_alias
	.size		__nv_reservedSMEM_offset_0_alias, 0, 0
	.other		__nv_reservedSMEM_offset_0_alias,@"STO_CUDA_RESERVED_SHARED STV_DEFAULT"
__nv_reservedSMEM_offset_0_alias:
	.zero		0


//--------------------- .nv.global                --------------------------
	.section	.nv.global,"aw",@nobits
.nv.global:
	.type		_ZN40_INTERNAL_68319d44_4_k_cu_206e14ba_274604cute1_E,@object
	.size		_ZN40_INTERNAL_68319d44_4_k_cu_206e14ba_274604cute1_E,(_ZN40_INTERNAL_68319d44_4_k_cu_206e14ba_274604cuda3std3__45__cpo6cbeginE - _ZN40_INTERNAL_68319d44_4_k_cu_206e14ba_274604cute1_E)
_ZN40_INTERNAL_68319d44_4_k_cu_206e14ba_274604cute1_E:
	.zero		1
	.type		_ZN40_INTERNAL_68319d44_4_k_cu_206e14ba_274604cuda3std3__45__cpo6cbeginE,@object
	.size		_ZN40_INTERNAL_68319d44_4_k_cu_206e14ba_274604cuda3std3__45__cpo6cbeginE,(_ZN40_INTERNAL_68319d44_4_k_cu_206e14ba_274604cuda3std3__48in_placeE - _ZN40_INTERNAL_68319d44_4_k_cu_206e14ba_274604cuda3std3__45__cpo6cbeginE)
_ZN40_INTERNAL_68319d44_4_k_cu_206e14ba_274604cuda3std3__45__cpo6cbeginE:
	.zero		1
	.type		_ZN40_INTERNAL_68319d44_4_k_cu_206e14ba_274604cuda3std3__48in_placeE,@object
	.size		_ZN40_INTERNAL_68319d44_4_k_cu_206e14ba_274604cuda3std3__48in_placeE,(_ZN40_INTERNAL_68319d44_4_k_cu_206e14ba_274604cuda3std6ranges3__45__cpo9iter_moveE - _ZN40_INTERNAL_68319d44_4_k_cu_206e14ba_274604cuda3std3__48in_placeE)
_ZN40_INTERNAL_68319d44_4_k_cu_206e14ba_274604cuda3std3__48in_placeE:
	.zero		1
	.type		_ZN40_INTERNAL_68319d44_4_k_cu_206e14ba_274604cuda3std6ranges3__45__cpo9iter_moveE,@object
	.size		_ZN40_INTERNAL_68319d44_4_k_cu_206e14ba_274604cuda3std6ranges3__45__cpo9iter_moveE,(_ZN40_INTERNAL_68319d44_4_k_cu_206e14ba_274604cuda3std3__45__cpo5beginE - _ZN40_INTERNAL_68319d44_4_k_cu_206e14ba_274604cuda3std6ranges3__45__cpo9iter_moveE)
_ZN40_INTERNAL_68319d44_4_k_cu_206e14ba_274604cuda3std6ranges3__45__cpo9iter_moveE:
	.zero		1
	.type		_ZN40_INTERNAL_68319d44_4_k_cu_206e14ba_274604cuda3std3__45__cpo5beginE,@object
	.size		_ZN40_INTERNAL_68319d44_4_k_cu_206e14ba_274604cuda3std3__45__cpo5beginE,(_ZN40_INTERNAL_68319d44_4_k_cu_206e14ba_274604cuda3std3__442_GLOBAL__N__68319d44_4_k_cu_206e14ba_274606ignoreE - _ZN40_INTERNAL_68319d44_4_k_cu_206e14ba_274604cuda3std3__45__cpo5beginE)
_ZN40_INTERNAL_68319d44_4_k_cu_206e14ba_274604cuda3std3__45__cpo5beginE:
	.zero		1
	.type		_ZN40_INTERNAL_68319d44_4_k_cu_206e14ba_274604cuda3std3__442_GLOBAL__N__68319d44_4_k_cu_206e14ba_274606ignoreE,@object
	.size		_ZN40_INTERNAL_68319d44_4_k_cu_206e14ba_274604cuda3std3__442_GLOBAL__N__68319d44_4_k_cu_206e14ba_274606ignoreE,(_ZN40_INTERNAL_68319d44_4_k_cu_206e14ba_274604cute7productE - _ZN40_INTERNAL_68319d44_4_k_cu_206e14ba_274604cuda3std3__442_GLOBAL__N__68319d44_4_k_cu_206e14ba_274606ignoreE)
_ZN40_INTERNAL_68319d44_4_k_cu_206e14ba_274604cuda3std3__442_GLOBAL__N__68319d44_4_k_cu_206e14ba_274606ignoreE:
	.zero		1
	.type		_ZN40_INTERNAL_68319d44_4_k_cu_206e14ba_274604cute7productE,@object
	.size		_ZN40_INTERNAL_68319d44_4_k_cu_206e14ba_274604cute7productE,(_ZN40_INTERNAL_68319d44_4_k_cu_206e14ba_274604cuda3std3__45__cpo3endE - _ZN40_INTERNAL_68319d44_4_k_cu_206e14ba_274604cute7productE)
_ZN40_INTERNAL_68319d44_4_k_cu_206e14ba_274604cute7productE:
	.zero		1
	.type		_ZN40_INTERNAL_68319d44_4_k_cu_206e14ba_274604cuda3std3__45__cpo3endE,@object
	.size		_ZN40_INTERNAL_68319d44_4_k_cu_206e14ba_274604cuda3std3__45__cpo3endE,(_ZN40_INTERNAL_68319d44_4_k_cu_206e14ba_274604cuda3std3__419piecewise_constructE - _ZN40_INTERNAL_68319d44_4_k_cu_206e14ba_274604cuda3std3__45__cpo3endE)
_ZN40_INTERNAL_68319d44_4_k_cu_206e14ba_274604cuda3std3__45__cpo3endE:
	.zero		1
	.type		_ZN40_INTERNAL_68319d44_4_k_cu_206e14ba_274604cuda3std3__419piecewise_constructE,@object
	.size		_ZN40_INTERNAL_68319d44_4_k_cu_206e14ba_274604cuda3std3__419piecewise_constructE,(_ZN40_INTERNAL_68319d44_4_k_cu_206e14ba_274604cuda3std3__45__cpo4cendE - _ZN40_INTERNAL_68319d44_4_k_cu_206e14ba_274604cuda3std3__419piecewise_constructE)
_ZN40_INTERNAL_68319d44_4_k_cu_206e14ba_274604cuda3std3__419piecewise_constructE:
	.zero		1
	.type		_ZN40_INTERNAL_68319d44_4_k_cu_206e14ba_274604cuda3std3__45__cpo4cendE,@object
	.size		_ZN40_INTERNAL_68319d44_4_k_cu_206e14ba_274604cuda3std3__45__cpo4cendE,(_ZN40_INTERNAL_68319d44_4_k_cu_206e14ba_274604cuda3std6ranges3__45__cpo4swapE - _ZN40_INTERNAL_68319d44_4_k_cu_206e14ba_274604cuda3std3__45__cpo4cendE)
_ZN40_INTERNAL_68319d44_4_k_cu_206e14ba_274604cuda3std3__45__cpo4cendE:
	.zero		1
	.type		_ZN40_INTERNAL_68319d44_4_k_cu_206e14ba_274604cuda3std6ranges3__45__cpo4swapE,@object
	.size		_ZN40_INTERNAL_68319d44_4_k_cu_206e14ba_274604cuda3std6ranges3__45__cpo4swapE,(.L_7 - _ZN40_INTERNAL_68319d44_4_k_cu_206e14ba_274604cuda3std6ranges3__45__cpo4swapE)
_ZN40_INTERNAL_68319d44_4_k_cu_206e14ba_274604cuda3std6ranges3__45__cpo4swapE:
	.zero		1
.L_7:


//--------------------- .nv.constant0._ZN7cutlass13device_kernelINS_4gemm6kernel13GemmUniversalIN4cute5tupleIJiiiiEEENS1_10collective13CollectiveMmaINS1_37MainloopSm90TmaGmmaWarpSpecializedFP8ILi4ENS5_IJNS4_1CILi2EEENSA_ILi4EEENSA_ILi1EEEEEENS1_35KernelTmaWarpSpecializedCooperativeEEENS5_IJNSA_ILi128EEENSA_ILi256EEESH_EEENS_12float_e5m2_tENS5_IJlSD_lEEESK_SL_NS4_8TiledMMAINS4_8MMA_AtomIJNS4_4SM904GMMA31MMA_64x256x32_F32E5M2E5M2_SS_TNILNSP_7ScaleInE1ELSR_1EEEEEENS4_6LayoutINS5_IJSB_SD_SD_EEENS5_IJSD_NSA_ILi0EEESW_EEEEENS5_IJNS4_10UnderscoreESZ_SZ_EEEEENS4_23SM90_TMA_LOAD_MULTICASTENS4_14ComposedLayoutINS4_7SwizzleILi3ELi4ELi3EEENS4_18smem_ptr_flag_bitsILi8EEENSU_INS5_IJNSA_ILi8EEESH_EEENS5_IJSH_SD_EEEEEEEvNS4_8identityES12_S1C_vS1D_EENS_8epilogue10collective6detail29Sm90TmaWarpSpecializedAdapterINS1G_15DefaultEpilogueISK_SL_SL_NS1F_6thread17LinearCombinationISK_Li1EffLNS1K_9ScaleType4KindE0ELNS_15FloatRoundStyleE2ESK_EENS1_15EpilogueDefaultEEEEEvvEEEEvNT_6ParamsE --------------------------
	.section	.nv.constant0._ZN7cutlass13device_kernelINS_4gemm6kernel13GemmUniversalIN4cute5tupleIJiiiiEEENS1_10collective13CollectiveMmaINS1_37MainloopSm90TmaGmmaWarpSpecializedFP8ILi4ENS5_IJNS4_1CILi2EEENSA_ILi4EEENSA_ILi1EEEEEENS1_35KernelTmaWarpSpecializedCooperativeEEENS5_IJNSA_ILi128EEENSA_ILi256EEESH_EEENS_12float_e5m2_tENS5_IJlSD_lEEESK_SL_NS4_8TiledMMAINS4_8MMA_AtomIJNS4_4SM904GMMA31MMA_64x256x32_F32E5M2E5M2_SS_TNILNSP_7ScaleInE1ELSR_1EEEEEENS4_6LayoutINS5_IJSB_SD_SD_EEENS5_IJSD_NSA_ILi0EEESW_EEEEENS5_IJNS4_10UnderscoreESZ_SZ_EEEEENS4_23SM90_TMA_LOAD_MULTICASTENS4_14ComposedLayoutINS4_7SwizzleILi3ELi4ELi3EEENS4_18smem_ptr_flag_bitsILi8EEENSU_INS5_IJNSA_ILi8EEESH_EEENS5_IJSH_SD_EEEEEEEvNS4_8identityES12_S1C_vS1D_EENS_8epilogue10collective6detail29Sm90TmaWarpSpecializedAdapterINS1G_15DefaultEpilogueISK_SL_SL_NS1F_6thread17LinearCombinationISK_Li1EffLNS1K_9ScaleType4KindE0ELNS_15FloatRoundStyleE2ESK_EENS1_15EpilogueDefaultEEEEEvvEEEEvNT_6ParamsE,"a",@progbits
	.sectionflags	@""
	.align	4
.nv.constant0._ZN7cutlass13device_kernelINS_4gemm6kernel13GemmUniversalIN4cute5tupleIJiiiiEEENS1_10collective13CollectiveMmaINS1_37MainloopSm90TmaGmmaWarpSpecializedFP8ILi4ENS5_IJNS4_1CILi2EEENSA_ILi4EEENSA_ILi1EEEEEENS1_35KernelTmaWarpSpecializedCooperativeEEENS5_IJNSA_ILi128EEENSA_ILi256EEESH_EEENS_12float_e5m2_tENS5_IJlSD_lEEESK_SL_NS4_8TiledMMAINS4_8MMA_AtomIJNS4_4SM904GMMA31MMA_64x256x32_F32E5M2E5M2_SS_TNILNSP_7ScaleInE1ELSR_1EEEEEENS4_6LayoutINS5_IJSB_SD_SD_EEENS5_IJSD_NSA_ILi0EEESW_EEEEENS5_IJNS4_10UnderscoreESZ_SZ_EEEEENS4_23SM90_TMA_LOAD_MULTICASTENS4_14ComposedLayoutINS4_7SwizzleILi3ELi4ELi3EEENS4_18smem_ptr_flag_bitsILi8EEENSU_INS5_IJNSA_ILi8EEESH_EEENS5_IJSH_SD_EEEEEEEvNS4_8identityES12_S1C_vS1D_EENS_8epilogue10collective6detail29Sm90TmaWarpSpecializedAdapterINS1G_15DefaultEpilogueISK_SL_SL_NS1F_6thread17LinearCombinationISK_Li1EffLNS1K_9ScaleType4KindE0ELNS_15FloatRoundStyleE2ESK_EENS1_15EpilogueDefaultEEEEEvvEEEEvNT_6ParamsE:
	.zero		1664


//--------------------- SYMBOLS --------------------------

	.type		.nv.reservedSmem.offset0,@object
	.size		.nv.reservedSmem.offset0,0x4
